//
// Generated by NVIDIA NVVM Compiler
//
// Compiler Build ID: CL-36424714
// Cuda compilation tools, release 13.0, V13.0.88
// Based on NVVM 20.0.0
//

.version 9.0
.target sm_100
.address_size 64

	// .globl	_Z20copy3d_simple_kernelPKfPfiiiiii
// _ZZ22transpose2d_shm_kernelPKfPfiiE6buffer has been demoted
// _ZZ27transpose2d_shm_bank_kernelPKfPfiiE6buffer has been demoted
// _ZZ22transpose3d_shm_kernelPKfPfiiiiiiE6buffer has been demoted
// _ZZ27transpose3d_shm_bank_kernelPKfPfiiiiiiE6buffer has been demoted
// _ZZ25transpose3d_shm_kernel_v2PKfPfiiiiiiE6buffer has been demoted
// _ZZ30transpose3d_shm_bank_kernel_v2PKfPfiiiiiiE6buffer has been demoted

.visible .entry _Z20copy3d_simple_kernelPKfPfiiiiii(
	.param .u64 .ptr .align 1 _Z20copy3d_simple_kernelPKfPfiiiiii_param_0,
	.param .u64 .ptr .align 1 _Z20copy3d_simple_kernelPKfPfiiiiii_param_1,
	.param .u32 _Z20copy3d_simple_kernelPKfPfiiiiii_param_2,
	.param .u32 _Z20copy3d_simple_kernelPKfPfiiiiii_param_3,
	.param .u32 _Z20copy3d_simple_kernelPKfPfiiiiii_param_4,
	.param .u32 _Z20copy3d_simple_kernelPKfPfiiiiii_param_5,
	.param .u32 _Z20copy3d_simple_kernelPKfPfiiiiii_param_6,
	.param .u32 _Z20copy3d_simple_kernelPKfPfiiiiii_param_7
)
{
	.reg .pred 	%p<6>;
	.reg .b32 	%r<20>;
	.reg .b32 	%f<2>;
	.reg .b64 	%rd<8>;

	ld.param.u64 	%rd1, [_Z20copy3d_simple_kernelPKfPfiiiiii_param_0];
	ld.param.u64 	%rd2, [_Z20copy3d_simple_kernelPKfPfiiiiii_param_1];
	ld.param.u32 	%r2, [_Z20copy3d_simple_kernelPKfPfiiiiii_param_2];
	ld.param.u32 	%r3, [_Z20copy3d_simple_kernelPKfPfiiiiii_param_3];
	ld.param.u32 	%r5, [_Z20copy3d_simple_kernelPKfPfiiiiii_param_4];
	mov.u32 	%r6, %ctaid.x;
	mov.u32 	%r7, %ntid.x;
	mov.u32 	%r8, %tid.x;
	mad.lo.s32 	%r9, %r6, %r7, %r8;
	mov.u32 	%r10, %ctaid.y;
	mov.u32 	%r11, %ntid.y;
	mov.u32 	%r12, %tid.y;
	mad.lo.s32 	%r13, %r10, %r11, %r12;
	mov.u32 	%r15, %ctaid.z;
	mov.u32 	%r16, %ntid.z;
	mov.u32 	%r17, %tid.z;
	mad.lo.s32 	%r18, %r15, %r16, %r17;
	mad.lo.s32 	%r19, %r3, %r18, %r13;
	mad.lo.s32 	%r1, %r19, %r5, %r9;
	setp.ge.s32 	%p1, %r18, %r2;
	setp.ge.s32 	%p2, %r13, %r3;
	or.pred  	%p3, %p1, %p2;
	setp.ge.s32 	%p4, %r9, %r5;
	or.pred  	%p5, %p3, %p4;
	@%p5 bra 	$L__BB0_2;
	cvta.to.global.u64 	%rd3, %rd1;
	cvta.to.global.u64 	%rd4, %rd2;
	mul.wide.s32 	%rd5, %r1, 4;
	add.s64 	%rd6, %rd3, %rd5;
	ld.global.f32 	%f1, [%rd6];
	add.s64 	%rd7, %rd4, %rd5;
	st.global.f32 	[%rd7], %f1;
$L__BB0_2:
	ret;

}
	// .globl	_Z20copy2d_simple_kernelPKfPfii
.visible .entry _Z20copy2d_simple_kernelPKfPfii(
	.param .u64 .ptr .align 1 _Z20copy2d_simple_kernelPKfPfii_param_0,
	.param .u64 .ptr .align 1 _Z20copy2d_simple_kernelPKfPfii_param_1,
	.param .u32 _Z20copy2d_simple_kernelPKfPfii_param_2,
	.param .u32 _Z20copy2d_simple_kernelPKfPfii_param_3
)
{
	.reg .pred 	%p<4>;
	.reg .b32 	%r<12>;
	.reg .b32 	%f<2>;
	.reg .b64 	%rd<8>;

	ld.param.u64 	%rd1, [_Z20copy2d_simple_kernelPKfPfii_param_0];
	ld.param.u64 	%rd2, [_Z20copy2d_simple_kernelPKfPfii_param_1];
	ld.param.u32 	%r4, [_Z20copy2d_simple_kernelPKfPfii_param_2];
	ld.param.u32 	%r3, [_Z20copy2d_simple_kernelPKfPfii_param_3];
	mov.u32 	%r5, %ctaid.x;
	mov.u32 	%r6, %ntid.x;
	mov.u32 	%r7, %tid.x;
	mad.lo.s32 	%r1, %r5, %r6, %r7;
	mov.u32 	%r8, %ctaid.y;
	mov.u32 	%r9, %ntid.y;
	mov.u32 	%r10, %tid.y;
	mad.lo.s32 	%r2, %r8, %r9, %r10;
	setp.ge.s32 	%p1, %r2, %r4;
	setp.ge.s32 	%p2, %r1, %r3;
	or.pred  	%p3, %p1, %p2;
	@%p3 bra 	$L__BB1_2;
	cvta.to.global.u64 	%rd3, %rd1;
	cvta.to.global.u64 	%rd4, %rd2;
	mad.lo.s32 	%r11, %r3, %r2, %r1;
	mul.wide.s32 	%rd5, %r11, 4;
	add.s64 	%rd6, %rd3, %rd5;
	ld.global.f32 	%f1, [%rd6];
	add.s64 	%rd7, %rd4, %rd5;
	st.global.f32 	[%rd7], %f1;
$L__BB1_2:
	ret;

}
	// .globl	_Z25transpose2d_simple_kernelPKfPfii
.visible .entry _Z25transpose2d_simple_kernelPKfPfii(
	.param .u64 .ptr .align 1 _Z25transpose2d_simple_kernelPKfPfii_param_0,
	.param .u64 .ptr .align 1 _Z25transpose2d_simple_kernelPKfPfii_param_1,
	.param .u32 _Z25transpose2d_simple_kernelPKfPfii_param_2,
	.param .u32 _Z25transpose2d_simple_kernelPKfPfii_param_3
)
{
	.reg .pred 	%p<4>;
	.reg .b32 	%r<13>;
	.reg .b32 	%f<2>;
	.reg .b64 	%rd<9>;

	ld.param.u64 	%rd1, [_Z25transpose2d_simple_kernelPKfPfii_param_0];
	ld.param.u64 	%rd2, [_Z25transpose2d_simple_kernelPKfPfii_param_1];
	ld.param.u32 	%r3, [_Z25transpose2d_simple_kernelPKfPfii_param_2];
	ld.param.u32 	%r4, [_Z25transpose2d_simple_kernelPKfPfii_param_3];
	mov.u32 	%r5, %ctaid.x;
	mov.u32 	%r6, %ntid.x;
	mov.u32 	%r7, %tid.x;
	mad.lo.s32 	%r1, %r5, %r6, %r7;
	mov.u32 	%r8, %ctaid.y;
	mov.u32 	%r9, %ntid.y;
	mov.u32 	%r10, %tid.y;
	mad.lo.s32 	%r2, %r8, %r9, %r10;
	setp.ge.s32 	%p1, %r2, %r3;
	setp.ge.s32 	%p2, %r1, %r4;
	or.pred  	%p3, %p1, %p2;
	@%p3 bra 	$L__BB2_2;
	cvta.to.global.u64 	%rd3, %rd1;
	cvta.to.global.u64 	%rd4, %rd2;
	mad.lo.s32 	%r11, %r4, %r2, %r1;
	mul.wide.s32 	%rd5, %r11, 4;
	add.s64 	%rd6, %rd3, %rd5;
	ld.global.f32 	%f1, [%rd6];
	mad.lo.s32 	%r12, %r3, %r1, %r2;
	mul.wide.s32 	%rd7, %r12, 4;
	add.s64 	%rd8, %rd4, %rd7;
	st.global.f32 	[%rd8], %f1;
$L__BB2_2:
	ret;

}
	// .globl	_Z22transpose2d_shm_kernelPKfPfii
.visible .entry _Z22transpose2d_shm_kernelPKfPfii(
	.param .u64 .ptr .align 1 _Z22transpose2d_shm_kernelPKfPfii_param_0,
	.param .u64 .ptr .align 1 _Z22transpose2d_shm_kernelPKfPfii_param_1,
	.param .u32 _Z22transpose2d_shm_kernelPKfPfii_param_2,
	.param .u32 _Z22transpose2d_shm_kernelPKfPfii_param_3
)
{
	.reg .pred 	%p<7>;
	.reg .b32 	%r<26>;
	.reg .b32 	%f<3>;
	.reg .b64 	%rd<9>;
	// demoted variable
	.shared .align 4 .b8 _ZZ22transpose2d_shm_kernelPKfPfiiE6buffer[4096];
	ld.param.u64 	%rd1, [_Z22transpose2d_shm_kernelPKfPfii_param_0];
	ld.param.u64 	%rd2, [_Z22transpose2d_shm_kernelPKfPfii_param_1];
	ld.param.u32 	%r9, [_Z22transpose2d_shm_kernelPKfPfii_param_2];
	ld.param.u32 	%r10, [_Z22transpose2d_shm_kernelPKfPfii_param_3];
	mov.u32 	%r11, %ctaid.x;
	shl.b32 	%r1, %r11, 5;
	mov.u32 	%r2, %tid.x;
	add.s32 	%r3, %r1, %r2;
	mov.u32 	%r12, %ctaid.y;
	shl.b32 	%r4, %r12, 5;
	mov.u32 	%r5, %tid.y;
	add.s32 	%r6, %r4, %r5;
	setp.ge.s32 	%p1, %r6, %r9;
	setp.ge.s32 	%p2, %r3, %r10;
	or.pred  	%p3, %p1, %p2;
	@%p3 bra 	$L__BB3_2;
	cvta.to.global.u64 	%rd3, %rd1;
	mad.lo.s32 	%r13, %r10, %r6, %r3;
	mul.wide.s32 	%rd4, %r13, 4;
	add.s64 	%rd5, %rd3, %rd4;
	ld.global.f32 	%f1, [%rd5];
	shl.b32 	%r14, %r5, 7;
	mov.u32 	%r15, _ZZ22transpose2d_shm_kernelPKfPfiiE6buffer;
	add.s32 	%r16, %r15, %r14;
	shl.b32 	%r17, %r2, 2;
	add.s32 	%r18, %r16, %r17;
	st.shared.f32 	[%r18], %f1;
$L__BB3_2:
	bar.sync 	0;
	add.s32 	%r19, %r4, %r2;
	add.s32 	%r8, %r1, %r5;
	setp.ge.s32 	%p4, %r8, %r10;
	setp.ge.s32 	%p5, %r19, %r9;
	or.pred  	%p6, %p4, %p5;
	@%p6 bra 	$L__BB3_4;
	shl.b32 	%r20, %r2, 7;
	mov.u32 	%r21, _ZZ22transpose2d_shm_kernelPKfPfiiE6buffer;
	add.s32 	%r22, %r21, %r20;
	shl.b32 	%r23, %r5, 2;
	add.s32 	%r24, %r22, %r23;
	ld.shared.f32 	%f2, [%r24];
	mad.lo.s32 	%r25, %r9, %r8, %r19;
	cvta.to.global.u64 	%rd6, %rd2;
	mul.wide.s32 	%rd7, %r25, 4;
	add.s64 	%rd8, %rd6, %rd7;
	st.global.f32 	[%rd8], %f2;
$L__BB3_4:
	ret;

}
	// .globl	_Z27transpose2d_shm_bank_kernelPKfPfii
.visible .entry _Z27transpose2d_shm_bank_kernelPKfPfii(
	.param .u64 .ptr .align 1 _Z27transpose2d_shm_bank_kernelPKfPfii_param_0,
	.param .u64 .ptr .align 1 _Z27transpose2d_shm_bank_kernelPKfPfii_param_1,
	.param .u32 _Z27transpose2d_shm_bank_kernelPKfPfii_param_2,
	.param .u32 _Z27transpose2d_shm_bank_kernelPKfPfii_param_3
)
{
	.reg .pred 	%p<7>;
	.reg .b32 	%r<24>;
	.reg .b32 	%f<3>;
	.reg .b64 	%rd<9>;
	// demoted variable
	.shared .align 4 .b8 _ZZ27transpose2d_shm_bank_kernelPKfPfiiE6buffer[4224];
	ld.param.u64 	%rd1, [_Z27transpose2d_shm_bank_kernelPKfPfii_param_0];
	ld.param.u64 	%rd2, [_Z27transpose2d_shm_bank_kernelPKfPfii_param_1];
	ld.param.u32 	%r9, [_Z27transpose2d_shm_bank_kernelPKfPfii_param_2];
	ld.param.u32 	%r10, [_Z27transpose2d_shm_bank_kernelPKfPfii_param_3];
	mov.u32 	%r11, %ctaid.x;
	shl.b32 	%r1, %r11, 5;
	mov.u32 	%r2, %tid.x;
	add.s32 	%r3, %r1, %r2;
	mov.u32 	%r12, %ctaid.y;
	shl.b32 	%r4, %r12, 5;
	mov.u32 	%r5, %tid.y;
	add.s32 	%r6, %r4, %r5;
	setp.ge.s32 	%p1, %r6, %r9;
	setp.ge.s32 	%p2, %r3, %r10;
	or.pred  	%p3, %p1, %p2;
	@%p3 bra 	$L__BB4_2;
	cvta.to.global.u64 	%rd3, %rd1;
	mad.lo.s32 	%r13, %r10, %r6, %r3;
	mul.wide.s32 	%rd4, %r13, 4;
	add.s64 	%rd5, %rd3, %rd4;
	ld.global.f32 	%f1, [%rd5];
	mov.u32 	%r14, _ZZ27transpose2d_shm_bank_kernelPKfPfiiE6buffer;
	mad.lo.s32 	%r15, %r5, 132, %r14;
	shl.b32 	%r16, %r2, 2;
	add.s32 	%r17, %r15, %r16;
	st.shared.f32 	[%r17], %f1;
$L__BB4_2:
	bar.sync 	0;
	add.s32 	%r18, %r4, %r2;
	add.s32 	%r8, %r1, %r5;
	setp.ge.s32 	%p4, %r8, %r10;
	setp.ge.s32 	%p5, %r18, %r9;
	or.pred  	%p6, %p4, %p5;
	@%p6 bra 	$L__BB4_4;
	mov.u32 	%r19, _ZZ27transpose2d_shm_bank_kernelPKfPfiiE6buffer;
	mad.lo.s32 	%r20, %r2, 132, %r19;
	shl.b32 	%r21, %r5, 2;
	add.s32 	%r22, %r20, %r21;
	ld.shared.f32 	%f2, [%r22];
	mad.lo.s32 	%r23, %r9, %r8, %r18;
	cvta.to.global.u64 	%rd6, %rd2;
	mul.wide.s32 	%rd7, %r23, 4;
	add.s64 	%rd8, %rd6, %rd7;
	st.global.f32 	[%rd8], %f2;
$L__BB4_4:
	ret;

}
	// .globl	_Z25transpose3d_simple_kernelPKfPfiiiiii
.visible .entry _Z25transpose3d_simple_kernelPKfPfiiiiii(
	.param .u64 .ptr .align 1 _Z25transpose3d_simple_kernelPKfPfiiiiii_param_0,
	.param .u64 .ptr .align 1 _Z25transpose3d_simple_kernelPKfPfiiiiii_param_1,
	.param .u32 _Z25transpose3d_simple_kernelPKfPfiiiiii_param_2,
	.param .u32 _Z25transpose3d_simple_kernelPKfPfiiiiii_param_3,
	.param .u32 _Z25transpose3d_simple_kernelPKfPfiiiiii_param_4,
	.param .u32 _Z25transpose3d_simple_kernelPKfPfiiiiii_param_5,
	.param .u32 _Z25transpose3d_simple_kernelPKfPfiiiiii_param_6,
	.param .u32 _Z25transpose3d_simple_kernelPKfPfiiiiii_param_7
)
{
	.local .align 4 .b8 	__local_depot5[24];
	.reg .b64 	%SP;
	.reg .b64 	%SPL;
	.reg .pred 	%p<6>;
	.reg .b32 	%r<30>;
	.reg .b32 	%f<2>;
	.reg .b64 	%rd<21>;

	mov.u64 	%SPL, __local_depot5;
	ld.param.u64 	%rd1, [_Z25transpose3d_simple_kernelPKfPfiiiiii_param_0];
	ld.param.u64 	%rd2, [_Z25transpose3d_simple_kernelPKfPfiiiiii_param_1];
	ld.param.u32 	%r3, [_Z25transpose3d_simple_kernelPKfPfiiiiii_param_2];
	ld.param.u32 	%r4, [_Z25transpose3d_simple_kernelPKfPfiiiiii_param_3];
	ld.param.u32 	%r6, [_Z25transpose3d_simple_kernelPKfPfiiiiii_param_4];
	ld.param.u32 	%r7, [_Z25transpose3d_simple_kernelPKfPfiiiiii_param_5];
	ld.param.u32 	%r8, [_Z25transpose3d_simple_kernelPKfPfiiiiii_param_6];
	ld.param.u32 	%r9, [_Z25transpose3d_simple_kernelPKfPfiiiiii_param_7];
	add.u64 	%rd4, %SPL, 0;
	add.u64 	%rd6, %SPL, 12;
	mov.u32 	%r10, %ctaid.z;
	mov.u32 	%r11, %ntid.z;
	mov.u32 	%r12, %tid.z;
	mad.lo.s32 	%r13, %r10, %r11, %r12;
	st.local.u32 	[%rd4], %r13;
	mov.u32 	%r14, %ctaid.y;
	mov.u32 	%r15, %ntid.y;
	mov.u32 	%r16, %tid.y;
	mad.lo.s32 	%r17, %r14, %r15, %r16;
	st.local.u32 	[%rd4+4], %r17;
	mov.u32 	%r19, %ctaid.x;
	mov.u32 	%r20, %ntid.x;
	mov.u32 	%r21, %tid.x;
	mad.lo.s32 	%r22, %r19, %r20, %r21;
	st.local.u32 	[%rd4+8], %r22;
	st.local.u32 	[%rd6], %r3;
	st.local.u32 	[%rd6+4], %r4;
	st.local.u32 	[%rd6+8], %r6;
	mul.wide.s32 	%rd7, %r8, 4;
	add.s64 	%rd8, %rd6, %rd7;
	ld.local.u32 	%r23, [%rd8];
	mul.wide.s32 	%rd9, %r9, 4;
	add.s64 	%rd10, %rd6, %rd9;
	ld.local.u32 	%r24, [%rd10];
	mul.wide.s32 	%rd11, %r7, 4;
	add.s64 	%rd12, %rd4, %rd11;
	ld.local.u32 	%r25, [%rd12];
	add.s64 	%rd13, %rd4, %rd7;
	ld.local.u32 	%r26, [%rd13];
	add.s64 	%rd14, %rd4, %rd9;
	ld.local.u32 	%r27, [%rd14];
	mad.lo.s32 	%r28, %r4, %r13, %r17;
	mad.lo.s32 	%r1, %r28, %r6, %r22;
	mad.lo.s32 	%r29, %r25, %r23, %r26;
	mad.lo.s32 	%r2, %r29, %r24, %r27;
	setp.ge.s32 	%p1, %r13, %r3;
	setp.ge.s32 	%p2, %r17, %r4;
	or.pred  	%p3, %p1, %p2;
	setp.ge.s32 	%p4, %r22, %r6;
	or.pred  	%p5, %p3, %p4;
	@%p5 bra 	$L__BB5_2;
	cvta.to.global.u64 	%rd15, %rd1;
	cvta.to.global.u64 	%rd16, %rd2;
	mul.wide.s32 	%rd17, %r1, 4;
	add.s64 	%rd18, %rd15, %rd17;
	ld.global.f32 	%f1, [%rd18];
	mul.wide.s32 	%rd19, %r2, 4;
	add.s64 	%rd20, %rd16, %rd19;
	st.global.f32 	[%rd20], %f1;
$L__BB5_2:
	ret;

}
	// .globl	_Z22transpose3d_shm_kernelPKfPfiiiiii
.visible .entry _Z22transpose3d_shm_kernelPKfPfiiiiii(
	.param .u64 .ptr .align 1 _Z22transpose3d_shm_kernelPKfPfiiiiii_param_0,
	.param .u64 .ptr .align 1 _Z22transpose3d_shm_kernelPKfPfiiiiii_param_1,
	.param .u32 _Z22transpose3d_shm_kernelPKfPfiiiiii_param_2,
	.param .u32 _Z22transpose3d_shm_kernelPKfPfiiiiii_param_3,
	.param .u32 _Z22transpose3d_shm_kernelPKfPfiiiiii_param_4,
	.param .u32 _Z22transpose3d_shm_kernelPKfPfiiiiii_param_5,
	.param .u32 _Z22transpose3d_shm_kernelPKfPfiiiiii_param_6,
	.param .u32 _Z22transpose3d_shm_kernelPKfPfiiiiii_param_7
)
{
	.local .align 4 .b8 	__local_depot6[24];
	.reg .b64 	%SP;
	.reg .b64 	%SPL;
	.reg .pred 	%p<11>;
	.reg .b32 	%r<58>;
	.reg .b32 	%f<3>;
	.reg .b64 	%rd<28>;
	// demoted variable
	.shared .align 4 .b8 _ZZ22transpose3d_shm_kernelPKfPfiiiiiiE6buffer[2048];
	mov.u64 	%SPL, __local_depot6;
	ld.param.u64 	%rd3, [_Z22transpose3d_shm_kernelPKfPfiiiiii_param_0];
	ld.param.u64 	%rd4, [_Z22transpose3d_shm_kernelPKfPfiiiiii_param_1];
	ld.param.u32 	%r20, [_Z22transpose3d_shm_kernelPKfPfiiiiii_param_2];
	ld.param.u32 	%r21, [_Z22transpose3d_shm_kernelPKfPfiiiiii_param_3];
	ld.param.u32 	%r16, [_Z22transpose3d_shm_kernelPKfPfiiiiii_param_4];
	ld.param.u32 	%r17, [_Z22transpose3d_shm_kernelPKfPfiiiiii_param_5];
	ld.param.u32 	%r18, [_Z22transpose3d_shm_kernelPKfPfiiiiii_param_6];
	ld.param.u32 	%r19, [_Z22transpose3d_shm_kernelPKfPfiiiiii_param_7];
	add.u64 	%rd1, %SPL, 12;
	add.u64 	%rd2, %SPL, 0;
	st.local.u32 	[%rd1], %r20;
	st.local.u32 	[%rd1+4], %r21;
	st.local.u32 	[%rd1+8], %r16;
	mov.u32 	%r1, %ctaid.z;
	shl.b32 	%r22, %r1, 3;
	mov.u32 	%r2, %tid.z;
	add.s32 	%r3, %r22, %r2;
	mov.u32 	%r4, %ctaid.y;
	shl.b32 	%r23, %r4, 3;
	mov.u32 	%r5, %tid.y;
	add.s32 	%r24, %r23, %r5;
	mov.u32 	%r7, %ctaid.x;
	shl.b32 	%r25, %r7, 3;
	mov.u32 	%r8, %tid.x;
	add.s32 	%r9, %r25, %r8;
	setp.ge.s32 	%p1, %r3, %r20;
	setp.ge.s32 	%p2, %r24, %r21;
	or.pred  	%p3, %p1, %p2;
	setp.ge.s32 	%p4, %r9, %r16;
	or.pred  	%p5, %p3, %p4;
	@%p5 bra 	$L__BB6_2;
	cvta.to.global.u64 	%rd7, %rd3;
	mad.lo.s32 	%r26, %r21, %r3, %r24;
	mad.lo.s32 	%r27, %r26, %r16, %r9;
	st.local.u32 	[%rd2], %r2;
	st.local.u32 	[%rd2+4], %r5;
	st.local.u32 	[%rd2+8], %r8;
	mul.wide.s32 	%rd8, %r27, 4;
	add.s64 	%rd9, %rd7, %rd8;
	ld.global.f32 	%f1, [%rd9];
	mul.wide.s32 	%rd10, %r17, 4;
	add.s64 	%rd11, %rd2, %rd10;
	ld.local.u32 	%r28, [%rd11];
	shl.b32 	%r29, %r28, 8;
	mov.u32 	%r30, _ZZ22transpose3d_shm_kernelPKfPfiiiiiiE6buffer;
	add.s32 	%r31, %r30, %r29;
	mul.wide.s32 	%rd12, %r18, 4;
	add.s64 	%rd13, %rd2, %rd12;
	ld.local.u32 	%r32, [%rd13];
	shl.b32 	%r33, %r32, 5;
	add.s32 	%r34, %r31, %r33;
	mul.wide.s32 	%rd14, %r19, 4;
	add.s64 	%rd15, %rd2, %rd14;
	ld.local.u32 	%r35, [%rd15];
	shl.b32 	%r36, %r35, 2;
	add.s32 	%r37, %r34, %r36;
	st.shared.f32 	[%r37], %f1;
$L__BB6_2:
	bar.sync 	0;
	mul.wide.s32 	%rd16, %r17, 4;
	add.s64 	%rd17, %rd1, %rd16;
	ld.local.u32 	%r38, [%rd17];
	mul.wide.s32 	%rd18, %r18, 4;
	add.s64 	%rd19, %rd1, %rd18;
	ld.local.u32 	%r39, [%rd19];
	mul.wide.s32 	%rd20, %r19, 4;
	add.s64 	%rd21, %rd1, %rd20;
	ld.local.u32 	%r40, [%rd21];
	st.local.u32 	[%rd2], %r1;
	st.local.u32 	[%rd2+4], %r4;
	st.local.u32 	[%rd2+8], %r7;
	add.s64 	%rd22, %rd2, %rd16;
	ld.local.u32 	%r41, [%rd22];
	shl.b32 	%r42, %r41, 3;
	add.s32 	%r12, %r42, %r2;
	add.s64 	%rd23, %rd2, %rd18;
	ld.local.u32 	%r43, [%rd23];
	shl.b32 	%r44, %r43, 3;
	add.s32 	%r45, %r44, %r5;
	add.s64 	%rd24, %rd2, %rd20;
	ld.local.u32 	%r46, [%rd24];
	shl.b32 	%r47, %r46, 3;
	add.s32 	%r48, %r47, %r8;
	setp.ge.s32 	%p6, %r12, %r38;
	setp.ge.s32 	%p7, %r45, %r39;
	or.pred  	%p8, %p6, %p7;
	setp.ge.s32 	%p9, %r48, %r40;
	or.pred  	%p10, %p8, %p9;
	@%p10 bra 	$L__BB6_4;
	mad.lo.s32 	%r49, %r12, %r39, %r45;
	mad.lo.s32 	%r50, %r49, %r40, %r48;
	shl.b32 	%r51, %r2, 8;
	mov.u32 	%r52, _ZZ22transpose3d_shm_kernelPKfPfiiiiiiE6buffer;
	add.s32 	%r53, %r52, %r51;
	shl.b32 	%r54, %r5, 5;
	add.s32 	%r55, %r53, %r54;
	shl.b32 	%r56, %r8, 2;
	add.s32 	%r57, %r55, %r56;
	ld.shared.f32 	%f2, [%r57];
	cvta.to.global.u64 	%rd25, %rd4;
	mul.wide.s32 	%rd26, %r50, 4;
	add.s64 	%rd27, %rd25, %rd26;
	st.global.f32 	[%rd27], %f2;
$L__BB6_4:
	ret;

}
	// .globl	_Z27transpose3d_shm_bank_kernelPKfPfiiiiii
.visible .entry _Z27transpose3d_shm_bank_kernelPKfPfiiiiii(
	.param .u64 .ptr .align 1 _Z27transpose3d_shm_bank_kernelPKfPfiiiiii_param_0,
	.param .u64 .ptr .align 1 _Z27transpose3d_shm_bank_kernelPKfPfiiiiii_param_1,
	.param .u32 _Z27transpose3d_shm_bank_kernelPKfPfiiiiii_param_2,
	.param .u32 _Z27transpose3d_shm_bank_kernelPKfPfiiiiii_param_3,
	.param .u32 _Z27transpose3d_shm_bank_kernelPKfPfiiiiii_param_4,
	.param .u32 _Z27transpose3d_shm_bank_kernelPKfPfiiiiii_param_5,
	.param .u32 _Z27transpose3d_shm_bank_kernelPKfPfiiiiii_param_6,
	.param .u32 _Z27transpose3d_shm_bank_kernelPKfPfiiiiii_param_7
)
{
	.local .align 4 .b8 	__local_depot7[24];
	.reg .b64 	%SP;
	.reg .b64 	%SPL;
	.reg .pred 	%p<11>;
	.reg .b32 	%r<54>;
	.reg .b32 	%f<3>;
	.reg .b64 	%rd<28>;
	// demoted variable
	.shared .align 4 .b8 _ZZ27transpose3d_shm_bank_kernelPKfPfiiiiiiE6buffer[2304];
	mov.u64 	%SPL, __local_depot7;
	ld.param.u64 	%rd3, [_Z27transpose3d_shm_bank_kernelPKfPfiiiiii_param_0];
	ld.param.u64 	%rd4, [_Z27transpose3d_shm_bank_kernelPKfPfiiiiii_param_1];
	ld.param.u32 	%r20, [_Z27transpose3d_shm_bank_kernelPKfPfiiiiii_param_2];
	ld.param.u32 	%r21, [_Z27transpose3d_shm_bank_kernelPKfPfiiiiii_param_3];
	ld.param.u32 	%r16, [_Z27transpose3d_shm_bank_kernelPKfPfiiiiii_param_4];
	ld.param.u32 	%r17, [_Z27transpose3d_shm_bank_kernelPKfPfiiiiii_param_5];
	ld.param.u32 	%r18, [_Z27transpose3d_shm_bank_kernelPKfPfiiiiii_param_6];
	ld.param.u32 	%r19, [_Z27transpose3d_shm_bank_kernelPKfPfiiiiii_param_7];
	add.u64 	%rd1, %SPL, 12;
	add.u64 	%rd2, %SPL, 0;
	st.local.u32 	[%rd1], %r20;
	st.local.u32 	[%rd1+4], %r21;
	st.local.u32 	[%rd1+8], %r16;
	mov.u32 	%r1, %ctaid.z;
	shl.b32 	%r22, %r1, 3;
	mov.u32 	%r2, %tid.z;
	add.s32 	%r3, %r22, %r2;
	mov.u32 	%r4, %ctaid.y;
	shl.b32 	%r23, %r4, 3;
	mov.u32 	%r5, %tid.y;
	add.s32 	%r24, %r23, %r5;
	mov.u32 	%r7, %ctaid.x;
	shl.b32 	%r25, %r7, 3;
	mov.u32 	%r8, %tid.x;
	add.s32 	%r9, %r25, %r8;
	setp.ge.s32 	%p1, %r3, %r20;
	setp.ge.s32 	%p2, %r24, %r21;
	or.pred  	%p3, %p1, %p2;
	setp.ge.s32 	%p4, %r9, %r16;
	or.pred  	%p5, %p3, %p4;
	@%p5 bra 	$L__BB7_2;
	cvta.to.global.u64 	%rd7, %rd3;
	mad.lo.s32 	%r26, %r21, %r3, %r24;
	mad.lo.s32 	%r27, %r26, %r16, %r9;
	st.local.u32 	[%rd2], %r2;
	st.local.u32 	[%rd2+4], %r5;
	st.local.u32 	[%rd2+8], %r8;
	mul.wide.s32 	%rd8, %r27, 4;
	add.s64 	%rd9, %rd7, %rd8;
	ld.global.f32 	%f1, [%rd9];
	mul.wide.s32 	%rd10, %r17, 4;
	add.s64 	%rd11, %rd2, %rd10;
	ld.local.u32 	%r28, [%rd11];
	mov.u32 	%r29, _ZZ27transpose3d_shm_bank_kernelPKfPfiiiiiiE6buffer;
	mad.lo.s32 	%r30, %r28, 288, %r29;
	mul.wide.s32 	%rd12, %r18, 4;
	add.s64 	%rd13, %rd2, %rd12;
	ld.local.u32 	%r31, [%rd13];
	mad.lo.s32 	%r32, %r31, 36, %r30;
	mul.wide.s32 	%rd14, %r19, 4;
	add.s64 	%rd15, %rd2, %rd14;
	ld.local.u32 	%r33, [%rd15];
	shl.b32 	%r34, %r33, 2;
	add.s32 	%r35, %r32, %r34;
	st.shared.f32 	[%r35], %f1;
$L__BB7_2:
	bar.sync 	0;
	mul.wide.s32 	%rd16, %r17, 4;
	add.s64 	%rd17, %rd1, %rd16;
	ld.local.u32 	%r36, [%rd17];
	mul.wide.s32 	%rd18, %r18, 4;
	add.s64 	%rd19, %rd1, %rd18;
	ld.local.u32 	%r37, [%rd19];
	mul.wide.s32 	%rd20, %r19, 4;
	add.s64 	%rd21, %rd1, %rd20;
	ld.local.u32 	%r38, [%rd21];
	st.local.u32 	[%rd2], %r1;
	st.local.u32 	[%rd2+4], %r4;
	st.local.u32 	[%rd2+8], %r7;
	add.s64 	%rd22, %rd2, %rd16;
	ld.local.u32 	%r39, [%rd22];
	shl.b32 	%r40, %r39, 3;
	add.s32 	%r12, %r40, %r2;
	add.s64 	%rd23, %rd2, %rd18;
	ld.local.u32 	%r41, [%rd23];
	shl.b32 	%r42, %r41, 3;
	add.s32 	%r43, %r42, %r5;
	add.s64 	%rd24, %rd2, %rd20;
	ld.local.u32 	%r44, [%rd24];
	shl.b32 	%r45, %r44, 3;
	add.s32 	%r46, %r45, %r8;
	setp.ge.s32 	%p6, %r12, %r36;
	setp.ge.s32 	%p7, %r43, %r37;
	or.pred  	%p8, %p6, %p7;
	setp.ge.s32 	%p9, %r46, %r38;
	or.pred  	%p10, %p8, %p9;
	@%p10 bra 	$L__BB7_4;
	mad.lo.s32 	%r47, %r12, %r37, %r43;
	mad.lo.s32 	%r48, %r47, %r38, %r46;
	mov.u32 	%r49, _ZZ27transpose3d_shm_bank_kernelPKfPfiiiiiiE6buffer;
	mad.lo.s32 	%r50, %r2, 288, %r49;
	mad.lo.s32 	%r51, %r5, 36, %r50;
	shl.b32 	%r52, %r8, 2;
	add.s32 	%r53, %r51, %r52;
	ld.shared.f32 	%f2, [%r53];
	cvta.to.global.u64 	%rd25, %rd4;
	mul.wide.s32 	%rd26, %r48, 4;
	add.s64 	%rd27, %rd25, %rd26;
	st.global.f32 	[%rd27], %f2;
$L__BB7_4:
	ret;

}
	// .globl	_Z25transpose3d_shm_kernel_v2PKfPfiiiiii
.visible .entry _Z25transpose3d_shm_kernel_v2PKfPfiiiiii(
	.param .u64 .ptr .align 1 _Z25transpose3d_shm_kernel_v2PKfPfiiiiii_param_0,
	.param .u64 .ptr .align 1 _Z25transpose3d_shm_kernel_v2PKfPfiiiiii_param_1,
	.param .u32 _Z25transpose3d_shm_kernel_v2PKfPfiiiiii_param_2,
	.param .u32 _Z25transpose3d_shm_kernel_v2PKfPfiiiiii_param_3,
	.param .u32 _Z25transpose3d_shm_kernel_v2PKfPfiiiiii_param_4,
	.param .u32 _Z25transpose3d_shm_kernel_v2PKfPfiiiiii_param_5,
	.param .u32 _Z25transpose3d_shm_kernel_v2PKfPfiiiiii_param_6,
	.param .u32 _Z25transpose3d_shm_kernel_v2PKfPfiiiiii_param_7
)
{
	.local .align 4 .b8 	__local_depot8[24];
	.reg .b64 	%SP;
	.reg .b64 	%SPL;
	.reg .pred 	%p<11>;
	.reg .b32 	%r<56>;
	.reg .b32 	%f<3>;
	.reg .b64 	%rd<28>;
	// demoted variable
	.shared .align 4 .b8 _ZZ25transpose3d_shm_kernel_v2PKfPfiiiiiiE6buffer[4096];
	mov.u64 	%SPL, __local_depot8;
	ld.param.u64 	%rd3, [_Z25transpose3d_shm_kernel_v2PKfPfiiiiii_param_0];
	ld.param.u64 	%rd4, [_Z25transpose3d_shm_kernel_v2PKfPfiiiiii_param_1];
	ld.param.u32 	%r20, [_Z25transpose3d_shm_kernel_v2PKfPfiiiiii_param_2];
	ld.param.u32 	%r21, [_Z25transpose3d_shm_kernel_v2PKfPfiiiiii_param_3];
	ld.param.u32 	%r16, [_Z25transpose3d_shm_kernel_v2PKfPfiiiiii_param_4];
	ld.param.u32 	%r17, [_Z25transpose3d_shm_kernel_v2PKfPfiiiiii_param_5];
	ld.param.u32 	%r18, [_Z25transpose3d_shm_kernel_v2PKfPfiiiiii_param_6];
	ld.param.u32 	%r19, [_Z25transpose3d_shm_kernel_v2PKfPfiiiiii_param_7];
	add.u64 	%rd1, %SPL, 12;
	add.u64 	%rd2, %SPL, 0;
	st.local.u32 	[%rd1], %r20;
	st.local.u32 	[%rd1+4], %r21;
	st.local.u32 	[%rd1+8], %r16;
	mov.u32 	%r1, %ctaid.z;
	mov.u32 	%r2, %tid.z;
	add.s32 	%r3, %r1, %r2;
	mov.u32 	%r4, %ctaid.y;
	shl.b32 	%r22, %r4, 5;
	mov.u32 	%r5, %tid.y;
	add.s32 	%r23, %r22, %r5;
	mov.u32 	%r7, %ctaid.x;
	shl.b32 	%r24, %r7, 5;
	mov.u32 	%r8, %tid.x;
	add.s32 	%r9, %r24, %r8;
	setp.ge.s32 	%p1, %r3, %r20;
	setp.ge.s32 	%p2, %r23, %r21;
	or.pred  	%p3, %p1, %p2;
	setp.ge.s32 	%p4, %r9, %r16;
	or.pred  	%p5, %p3, %p4;
	@%p5 bra 	$L__BB8_2;
	cvta.to.global.u64 	%rd7, %rd3;
	mad.lo.s32 	%r25, %r21, %r3, %r23;
	mad.lo.s32 	%r26, %r25, %r16, %r9;
	st.local.u32 	[%rd2], %r2;
	st.local.u32 	[%rd2+4], %r5;
	st.local.u32 	[%rd2+8], %r8;
	mul.wide.s32 	%rd8, %r26, 4;
	add.s64 	%rd9, %rd7, %rd8;
	ld.global.f32 	%f1, [%rd9];
	mul.wide.s32 	%rd10, %r17, 4;
	add.s64 	%rd11, %rd2, %rd10;
	ld.local.u32 	%r27, [%rd11];
	shl.b32 	%r28, %r27, 12;
	mov.u32 	%r29, _ZZ25transpose3d_shm_kernel_v2PKfPfiiiiiiE6buffer;
	add.s32 	%r30, %r29, %r28;
	mul.wide.s32 	%rd12, %r18, 4;
	add.s64 	%rd13, %rd2, %rd12;
	ld.local.u32 	%r31, [%rd13];
	shl.b32 	%r32, %r31, 7;
	add.s32 	%r33, %r30, %r32;
	mul.wide.s32 	%rd14, %r19, 4;
	add.s64 	%rd15, %rd2, %rd14;
	ld.local.u32 	%r34, [%rd15];
	shl.b32 	%r35, %r34, 2;
	add.s32 	%r36, %r33, %r35;
	st.shared.f32 	[%r36], %f1;
$L__BB8_2:
	bar.sync 	0;
	mul.wide.s32 	%rd16, %r17, 4;
	add.s64 	%rd17, %rd1, %rd16;
	ld.local.u32 	%r37, [%rd17];
	mul.wide.s32 	%rd18, %r18, 4;
	add.s64 	%rd19, %rd1, %rd18;
	ld.local.u32 	%r38, [%rd19];
	mul.wide.s32 	%rd20, %r19, 4;
	add.s64 	%rd21, %rd1, %rd20;
	ld.local.u32 	%r39, [%rd21];
	st.local.u32 	[%rd2], %r1;
	st.local.u32 	[%rd2+4], %r4;
	st.local.u32 	[%rd2+8], %r7;
	add.s64 	%rd22, %rd2, %rd16;
	ld.local.u32 	%r40, [%rd22];
	add.s32 	%r12, %r40, %r2;
	add.s64 	%rd23, %rd2, %rd18;
	ld.local.u32 	%r41, [%rd23];
	shl.b32 	%r42, %r41, 5;
	add.s32 	%r43, %r42, %r5;
	add.s64 	%rd24, %rd2, %rd20;
	ld.local.u32 	%r44, [%rd24];
	shl.b32 	%r45, %r44, 5;
	add.s32 	%r46, %r45, %r8;
	setp.ge.s32 	%p6, %r12, %r37;
	setp.ge.s32 	%p7, %r43, %r38;
	or.pred  	%p8, %p6, %p7;
	setp.ge.s32 	%p9, %r46, %r39;
	or.pred  	%p10, %p8, %p9;
	@%p10 bra 	$L__BB8_4;
	mad.lo.s32 	%r47, %r12, %r38, %r43;
	mad.lo.s32 	%r48, %r47, %r39, %r46;
	shl.b32 	%r49, %r2, 12;
	mov.u32 	%r50, _ZZ25transpose3d_shm_kernel_v2PKfPfiiiiiiE6buffer;
	add.s32 	%r51, %r50, %r49;
	shl.b32 	%r52, %r5, 7;
	add.s32 	%r53, %r51, %r52;
	shl.b32 	%r54, %r8, 2;
	add.s32 	%r55, %r53, %r54;
	ld.shared.f32 	%f2, [%r55];
	cvta.to.global.u64 	%rd25, %rd4;
	mul.wide.s32 	%rd26, %r48, 4;
	add.s64 	%rd27, %rd25, %rd26;
	st.global.f32 	[%rd27], %f2;
$L__BB8_4:
	ret;

}
	// .globl	_Z30transpose3d_shm_bank_kernel_v2PKfPfiiiiii
.visible .entry _Z30transpose3d_shm_bank_kernel_v2PKfPfiiiiii(
	.param .u64 .ptr .align 1 _Z30transpose3d_shm_bank_kernel_v2PKfPfiiiiii_param_0,
	.param .u64 .ptr .align 1 _Z30transpose3d_shm_bank_kernel_v2PKfPfiiiiii_param_1,
	.param .u32 _Z30transpose3d_shm_bank_kernel_v2PKfPfiiiiii_param_2,
	.param .u32 _Z30transpose3d_shm_bank_kernel_v2PKfPfiiiiii_param_3,
	.param .u32 _Z30transpose3d_shm_bank_kernel_v2PKfPfiiiiii_param_4,
	.param .u32 _Z30transpose3d_shm_bank_kernel_v2PKfPfiiiiii_param_5,
	.param .u32 _Z30transpose3d_shm_bank_kernel_v2PKfPfiiiiii_param_6,
	.param .u32 _Z30transpose3d_shm_bank_kernel_v2PKfPfiiiiii_param_7
)
{
	.local .align 4 .b8 	__local_depot9[24];
	.reg .b64 	%SP;
	.reg .b64 	%SPL;
	.reg .pred 	%p<11>;
	.reg .b32 	%r<52>;
	.reg .b32 	%f<3>;
	.reg .b64 	%rd<28>;
	// demoted variable
	.shared .align 4 .b8 _ZZ30transpose3d_shm_bank_kernel_v2PKfPfiiiiiiE6buffer[4224];
	mov.u64 	%SPL, __local_depot9;
	ld.param.u64 	%rd3, [_Z30transpose3d_shm_bank_kernel_v2PKfPfiiiiii_param_0];
	ld.param.u64 	%rd4, [_Z30transpose3d_shm_bank_kernel_v2PKfPfiiiiii_param_1];
	ld.param.u32 	%r20, [_Z30transpose3d_shm_bank_kernel_v2PKfPfiiiiii_param_2];
	ld.param.u32 	%r21, [_Z30transpose3d_shm_bank_kernel_v2PKfPfiiiiii_param_3];
	ld.param.u32 	%r16, [_Z30transpose3d_shm_bank_kernel_v2PKfPfiiiiii_param_4];
	ld.param.u32 	%r17, [_Z30transpose3d_shm_bank_kernel_v2PKfPfiiiiii_param_5];
	ld.param.u32 	%r18, [_Z30transpose3d_shm_bank_kernel_v2PKfPfiiiiii_param_6];
	ld.param.u32 	%r19, [_Z30transpose3d_shm_bank_kernel_v2PKfPfiiiiii_param_7];
	add.u64 	%rd1, %SPL, 12;
	add.u64 	%rd2, %SPL, 0;
	st.local.u32 	[%rd1], %r20;
	st.local.u32 	[%rd1+4], %r21;
	st.local.u32 	[%rd1+8], %r16;
	mov.u32 	%r1, %ctaid.z;
	mov.u32 	%r2, %tid.z;
	add.s32 	%r3, %r1, %r2;
	mov.u32 	%r4, %ctaid.y;
	shl.b32 	%r22, %r4, 5;
	mov.u32 	%r5, %tid.y;
	add.s32 	%r23, %r22, %r5;
	mov.u32 	%r7, %ctaid.x;
	shl.b32 	%r24, %r7, 5;
	mov.u32 	%r8, %tid.x;
	add.s32 	%r9, %r24, %r8;
	setp.ge.s32 	%p1, %r3, %r20;
	setp.ge.s32 	%p2, %r23, %r21;
	or.pred  	%p3, %p1, %p2;
	setp.ge.s32 	%p4, %r9, %r16;
	or.pred  	%p5, %p3, %p4;
	@%p5 bra 	$L__BB9_2;
	cvta.to.global.u64 	%rd7, %rd3;
	mad.lo.s32 	%r25, %r21, %r3, %r23;
	mad.lo.s32 	%r26, %r25, %r16, %r9;
	st.local.u32 	[%rd2], %r2;
	st.local.u32 	[%rd2+4], %r5;
	st.local.u32 	[%rd2+8], %r8;
	mul.wide.s32 	%rd8, %r26, 4;
	add.s64 	%rd9, %rd7, %rd8;
	ld.global.f32 	%f1, [%rd9];
	mul.wide.s32 	%rd10, %r17, 4;
	add.s64 	%rd11, %rd2, %rd10;
	ld.local.u32 	%r27, [%rd11];
	mov.u32 	%r28, _ZZ30transpose3d_shm_bank_kernel_v2PKfPfiiiiiiE6buffer;
	mad.lo.s32 	%r29, %r27, 4224, %r28;
	mul.wide.s32 	%rd12, %r18, 4;
	add.s64 	%rd13, %rd2, %rd12;
	ld.local.u32 	%r30, [%rd13];
	mad.lo.s32 	%r31, %r30, 132, %r29;
	mul.wide.s32 	%rd14, %r19, 4;
	add.s64 	%rd15, %rd2, %rd14;
	ld.local.u32 	%r32, [%rd15];
	shl.b32 	%r33, %r32, 2;
	add.s32 	%r34, %r31, %r33;
	st.shared.f32 	[%r34], %f1;
$L__BB9_2:
	bar.sync 	0;
	mul.wide.s32 	%rd16, %r17, 4;
	add.s64 	%rd17, %rd1, %rd16;
	ld.local.u32 	%r35, [%rd17];
	mul.wide.s32 	%rd18, %r18, 4;
	add.s64 	%rd19, %rd1, %rd18;
	ld.local.u32 	%r36, [%rd19];
	mul.wide.s32 	%rd20, %r19, 4;
	add.s64 	%rd21, %rd1, %rd20;
	ld.local.u32 	%r37, [%rd21];
	st.local.u32 	[%rd2], %r1;
	st.local.u32 	[%rd2+4], %r4;
	st.local.u32 	[%rd2+8], %r7;
	add.s64 	%rd22, %rd2, %rd16;
	ld.local.u32 	%r38, [%rd22];
	add.s32 	%r12, %r38, %r2;
	add.s64 	%rd23, %rd2, %rd18;
	ld.local.u32 	%r39, [%rd23];
	shl.b32 	%r40, %r39, 5;
	add.s32 	%r41, %r40, %r5;
	add.s64 	%rd24, %rd2, %rd20;
	ld.local.u32 	%r42, [%rd24];
	shl.b32 	%r43, %r42, 5;
	add.s32 	%r44, %r43, %r8;
	setp.ge.s32 	%p6, %r12, %r35;
	setp.ge.s32 	%p7, %r41, %r36;
	or.pred  	%p8, %p6, %p7;
	setp.ge.s32 	%p9, %r44, %r37;
	or.pred  	%p10, %p8, %p9;
	@%p10 bra 	$L__BB9_4;
	mad.lo.s32 	%r45, %r12, %r36, %r41;
	mad.lo.s32 	%r46, %r45, %r37, %r44;
	mov.u32 	%r47, _ZZ30transpose3d_shm_bank_kernel_v2PKfPfiiiiiiE6buffer;
	mad.lo.s32 	%r48, %r2, 4224, %r47;
	mad.lo.s32 	%r49, %r5, 132, %r48;
	shl.b32 	%r50, %r8, 2;
	add.s32 	%r51, %r49, %r50;
	ld.shared.f32 	%f2, [%r51];
	cvta.to.global.u64 	%rd25, %rd4;
	mul.wide.s32 	%rd26, %r46, 4;
	add.s64 	%rd27, %rd25, %rd26;
	st.global.f32 	[%rd27], %f2;
$L__BB9_4:
	ret;

}


// ===== COMPILED SASS (sm_100) =====

	.target	sm_100

	.elftype	@"ET_EXEC"


//--------------------- .note.nv.tkinfo           --------------------------
	.section	.note.nv.tkinfo,"",@"SHT_NOTE"
	.sectionflags	@"SHF_NOTE_NV_TKINFO"
	.tkinfo
        /*0018*/ 	.word	0x00000002
        /*0030*/ 	.string	""
        /*0030*/ 	.string	"ptxas"
        /*0030*/ 	.string	"Cuda compilation tools, release 13.0, V13.0.88"
        /*0030*/ 	.string	"Build cuda_13.0.r13.0/compiler.36424714_0"
        /*0030*/ 	.string	"-arch sm_100 -m 64 "



//--------------------- .note.nv.cuinfo           --------------------------
	.section	.note.nv.cuinfo,"",@"SHT_NOTE"
	.sectionflags	@"SHF_NOTE_NV_CUINFO"
        /*0018*/ 	.short	0x0002
        /*001a*/ 	.short	0x0064
        /*001c*/ 	.short	0x0082
	.zero		2


//--------------------- .nv.info                  --------------------------
	.section	.nv.info,"",@"SHT_CUDA_INFO"
	.align	4


	//----- nvinfo : EIATTR_REGCOUNT
	.align		4
        /*0000*/ 	.byte	0x04, 0x2f
        /*0002*/ 	.short	(.L_1 - .L_0)
	.align		4
.L_0:
        /*0004*/ 	.word	index@(_Z20copy3d_simple_kernelPKfPfiiiiii)
        /*0008*/ 	.word	0x0000000a


	//----- nvinfo : EIATTR_FRAME_SIZE
	.align		4
.L_1:
        /*000c*/ 	.byte	0x04, 0x11
        /*000e*/ 	.short	(.L_3 - .L_2)
	.align		4
.L_2:
        /*0010*/ 	.word	index@(_Z20copy3d_simple_kernelPKfPfiiiiii)
        /*0014*/ 	.word	0x00000000


	//----- nvinfo : EIATTR_REGCOUNT
	.align		4
.L_3:
        /*0018*/ 	.byte	0x04, 0x2f
        /*001a*/ 	.short	(.L_5 - .L_4)
	.align		4
.L_4:
        /*001c*/ 	.word	index@(_Z20copy2d_simple_kernelPKfPfii)
        /*0020*/ 	.word	0x0000000a


	//----- nvinfo : EIATTR_FRAME_SIZE
	.align		4
.L_5:
        /*0024*/ 	.byte	0x04, 0x11
        /*0026*/ 	.short	(.L_7 - .L_6)
	.align		4
.L_6:
        /*0028*/ 	.word	index@(_Z20copy2d_simple_kernelPKfPfii)
        /*002c*/ 	.word	0x00000000


	//----- nvinfo : EIATTR_REGCOUNT
	.align		4
.L_7:
        /*0030*/ 	.byte	0x04, 0x2f
        /*0032*/ 	.short	(.L_9 - .L_8)
	.align		4
.L_8:
        /*0034*/ 	.word	index@(_Z25transpose2d_simple_kernelPKfPfii)
        /*0038*/ 	.word	0x0000000a


	//----- nvinfo : EIATTR_FRAME_SIZE
	.align		4
.L_9:
        /*003c*/ 	.byte	0x04, 0x11
        /*003e*/ 	.short	(.L_11 - .L_10)
	.align		4
.L_10:
        /*0040*/ 	.word	index@(_Z25transpose2d_simple_kernelPKfPfii)
        /*0044*/ 	.word	0x00000000


	//----- nvinfo : EIATTR_REGCOUNT
	.align		4
.L_11:
        /*0048*/ 	.byte	0x04, 0x2f
        /*004a*/ 	.short	(.L_13 - .L_12)
	.align		4
.L_12:
        /*004c*/ 	.word	index@(_Z22transpose2d_shm_kernelPKfPfii)
        /*0050*/ 	.word	0x0000000c


	//----- nvinfo : EIATTR_FRAME_SIZE
	.align		4
.L_13:
        /*0054*/ 	.byte	0x04, 0x11
        /*0056*/ 	.short	(.L_15 - .L_14)
	.align		4
.L_14:
        /*0058*/ 	.word	index@(_Z22transpose2d_shm_kernelPKfPfii)
        /*005c*/ 	.word	0x00000000


	//----- nvinfo : EIATTR_REGCOUNT
	.align		4
.L_15:
        /*0060*/ 	.byte	0x04, 0x2f
        /*0062*/ 	.short	(.L_17 - .L_16)
	.align		4
.L_16:
        /*0064*/ 	.word	index@(_Z27transpose2d_shm_bank_kernelPKfPfii)
        /*0068*/ 	.word	0x0000000c


	//----- nvinfo : EIATTR_FRAME_SIZE
	.align		4
.L_17:
        /*006c*/ 	.byte	0x04, 0x11
        /*006e*/ 	.short	(.L_19 - .L_18)
	.align		4
.L_18:
        /*0070*/ 	.word	index@(_Z27transpose2d_shm_bank_kernelPKfPfii)
        /*0074*/ 	.word	0x00000000


	//----- nvinfo : EIATTR_REGCOUNT
	.align		4
.L_19:
        /*0078*/ 	.byte	0x04, 0x2f
        /*007a*/ 	.short	(.L_21 - .L_20)
	.align		4
.L_20:
        /*007c*/ 	.word	index@(_Z25transpose3d_simple_kernelPKfPfiiiiii)
        /*0080*/ 	.word	0x00000010


	//----- nvinfo : EIATTR_FRAME_SIZE
	.align		4
.L_21:
        /*0084*/ 	.byte	0x04, 0x11
        /*0086*/ 	.short	(.L_23 - .L_22)
	.align		4
.L_22:
        /*0088*/ 	.word	index@(_Z25transpose3d_simple_kernelPKfPfiiiiii)
        /*008c*/ 	.word	0x00000000


	//----- nvinfo : EIATTR_REGCOUNT
	.align		4
.L_23:
        /*0090*/ 	.byte	0x04, 0x2f
        /*0092*/ 	.short	(.L_25 - .L_24)
	.align		4
.L_24:
        /*0094*/ 	.word	index@(_Z22transpose3d_shm_kernelPKfPfiiiiii)
        /*0098*/ 	.word	0x00000012


	//----- nvinfo : EIATTR_FRAME_SIZE
	.align		4
.L_25:
        /*009c*/ 	.byte	0x04, 0x11
        /*009e*/ 	.short	(.L_27 - .L_26)
	.align		4
.L_26:
        /*00a0*/ 	.word	index@(_Z22transpose3d_shm_kernelPKfPfiiiiii)
        /*00a4*/ 	.word	0x00000000


	//----- nvinfo : EIATTR_REGCOUNT
	.align		4
.L_27:
        /*00a8*/ 	.byte	0x04, 0x2f
        /*00aa*/ 	.short	(.L_29 - .L_28)
	.align		4
.L_28:
        /*00ac*/ 	.word	index@(_Z27transpose3d_shm_bank_kernelPKfPfiiiiii)
        /*00b0*/ 	.word	0x00000013


	//----- nvinfo : EIATTR_FRAME_SIZE
	.align		4
.L_29:
        /*00b4*/ 	.byte	0x04, 0x11
        /*00b6*/ 	.short	(.L_31 - .L_30)
	.align		4
.L_30:
        /*00b8*/ 	.word	index@(_Z27transpose3d_shm_bank_kernelPKfPfiiiiii)
        /*00bc*/ 	.word	0x00000000


	//----- nvinfo : EIATTR_REGCOUNT
	.align		4
.L_31:
        /*00c0*/ 	.byte	0x04, 0x2f
        /*00c2*/ 	.short	(.L_33 - .L_32)
	.align		4
.L_32:
        /*00c4*/ 	.word	index@(_Z25transpose3d_shm_kernel_v2PKfPfiiiiii)
        /*00c8*/ 	.word	0x00000012


	//----- nvinfo : EIATTR_FRAME_SIZE
	.align		4
.L_33:
        /*00cc*/ 	.byte	0x04, 0x11
        /*00ce*/ 	.short	(.L_35 - .L_34)
	.align		4
.L_34:
        /*00d0*/ 	.word	index@(_Z25transpose3d_shm_kernel_v2PKfPfiiiiii)
        /*00d4*/ 	.word	0x00000000


	//----- nvinfo : EIATTR_REGCOUNT
	.align		4
.L_35:
        /*00d8*/ 	.byte	0x04, 0x2f
        /*00da*/ 	.short	(.L_37 - .L_36)
	.align		4
.L_36:
        /*00dc*/ 	.word	index@(_Z30transpose3d_shm_bank_kernel_v2PKfPfiiiiii)
        /*00e0*/ 	.word	0x00000013


	//----- nvinfo : EIATTR_FRAME_SIZE
	.align		4
.L_37:
        /*00e4*/ 	.byte	0x04, 0x11
        /*00e6*/ 	.short	(.L_39 - .L_38)
	.align		4
.L_38:
        /*00e8*/ 	.word	index@(_Z30transpose3d_shm_bank_kernel_v2PKfPfiiiiii)
        /*00ec*/ 	.word	0x00000000


	//----- nvinfo : EIATTR_MIN_STACK_SIZE
	.align		4
.L_39:
        /*00f0*/ 	.byte	0x04, 0x12
        /*00f2*/ 	.short	(.L_41 - .L_40)
	.align		4
.L_40:
        /*00f4*/ 	.word	index@(_Z30transpose3d_shm_bank_kernel_v2PKfPfiiiiii)
        /*00f8*/ 	.word	0x00000000


	//----- nvinfo : EIATTR_MIN_STACK_SIZE
	.align		4
.L_41:
        /*00fc*/ 	.byte	0x04, 0x12
        /*00fe*/ 	.short	(.L_43 - .L_42)
	.align		4
.L_42:
        /*0100*/ 	.word	index@(_Z25transpose3d_shm_kernel_v2PKfPfiiiiii)
        /*0104*/ 	.word	0x00000000


	//----- nvinfo : EIATTR_MIN_STACK_SIZE
	.align		4
.L_43:
        /*0108*/ 	.byte	0x04, 0x12
        /*010a*/ 	.short	(.L_45 - .L_44)
	.align		4
.L_44:
        /*010c*/ 	.word	index@(_Z27transpose3d_shm_bank_kernelPKfPfiiiiii)
        /*0110*/ 	.word	0x00000000


	//----- nvinfo : EIATTR_MIN_STACK_SIZE
	.align		4
.L_45:
        /*0114*/ 	.byte	0x04, 0x12
        /*0116*/ 	.short	(.L_47 - .L_46)
	.align		4
.L_46:
        /*0118*/ 	.word	index@(_Z22transpose3d_shm_kernelPKfPfiiiiii)
        /*011c*/ 	.word	0x00000000


	//----- nvinfo : EIATTR_MIN_STACK_SIZE
	.align		4
.L_47:
        /*0120*/ 	.byte	0x04, 0x12
        /*0122*/ 	.short	(.L_49 - .L_48)
	.align		4
.L_48:
        /*0124*/ 	.word	index@(_Z25transpose3d_simple_kernelPKfPfiiiiii)
        /*0128*/ 	.word	0x00000000


	//----- nvinfo : EIATTR_MIN_STACK_SIZE
	.align		4
.L_49:
        /*012c*/ 	.byte	0x04, 0x12
        /*012e*/ 	.short	(.L_51 - .L_50)
	.align		4
.L_50:
        /*0130*/ 	.word	index@(_Z27transpose2d_shm_bank_kernelPKfPfii)
        /*0134*/ 	.word	0x00000000


	//----- nvinfo : EIATTR_MIN_STACK_SIZE
	.align		4
.L_51:
        /*0138*/ 	.byte	0x04, 0x12
        /*013a*/ 	.short	(.L_53 - .L_52)
	.align		4
.L_52:
        /*013c*/ 	.word	index@(_Z22transpose2d_shm_kernelPKfPfii)
        /*0140*/ 	.word	0x00000000


	//----- nvinfo : EIATTR_MIN_STACK_SIZE
	.align		4
.L_53:
        /*0144*/ 	.byte	0x04, 0x12
        /*0146*/ 	.short	(.L_55 - .L_54)
	.align		4
.L_54:
        /*0148*/ 	.word	index@(_Z25transpose2d_simple_kernelPKfPfii)
        /*014c*/ 	.word	0x00000000


	//----- nvinfo : EIATTR_MIN_STACK_SIZE
	.align		4
.L_55:
        /*0150*/ 	.byte	0x04, 0x12
        /*0152*/ 	.short	(.L_57 - .L_56)
	.align		4
.L_56:
        /*0154*/ 	.word	index@(_Z20copy2d_simple_kernelPKfPfii)
        /*0158*/ 	.word	0x00000000


	//----- nvinfo : EIATTR_MIN_STACK_SIZE
	.align		4
.L_57:
        /*015c*/ 	.byte	0x04, 0x12
        /*015e*/ 	.short	(.L_59 - .L_58)
	.align		4
.L_58:
        /*0160*/ 	.word	index@(_Z20copy3d_simple_kernelPKfPfiiiiii)
        /*0164*/ 	.word	0x00000000
.L_59:


//--------------------- .nv.compat                --------------------------
	.section	.nv.compat,"",@"SHT_CUDA_COMPAT_INFO"
	.align	4
        /*0000*/ 	.byte	0x02, 0x09, 0x00, 0x00, 0x02, 0x02, 0x01, 0x00, 0x02, 0x05, 0x05, 0x00, 0x03, 0x07, 0x01, 0x01
        /*0010*/ 	.byte	0x02, 0x03, 0x00, 0x00, 0x02, 0x06, 0x01, 0x00, 0x04, 0x0b, 0x08, 0x00, 0x09, 0x00, 0x00, 0x00
        /*0020*/ 	.byte	0x00, 0x00, 0x00, 0x00


//--------------------- .nv.info._Z30transpose3d_shm_bank_kernel_v2PKfPfiiiiii --------------------------
	.section	.nv.info._Z30transpose3d_shm_bank_kernel_v2PKfPfiiiiii,"",@"SHT_CUDA_INFO"
	.sectionflags	@""
	.align	4


	//----- nvinfo : EIATTR_CUDA_API_VERSION
	.align		4
        /*0000*/ 	.byte	0x04, 0x37
        /*0002*/ 	.short	(.L_61 - .L_60)
.L_60:
        /*0004*/ 	.word	0x00000082


	//----- nvinfo : EIATTR_KPARAM_INFO
	.align		4
.L_61:
        /*0008*/ 	.byte	0x04, 0x17
        /*000a*/ 	.short	(.L_63 - .L_62)
.L_62:
        /*000c*/ 	.word	0x00000000
        /*0010*/ 	.short	0x0007
        /*0012*/ 	.short	0x0024
        /*0014*/ 	.byte	0x00, 0xf0, 0x11, 0x00


	//----- nvinfo : EIATTR_KPARAM_INFO
	.align		4
.L_63:
        /*0018*/ 	.byte	0x04, 0x17
        /*001a*/ 	.short	(.L_65 - .L_64)
.L_64:
        /*001c*/ 	.word	0x00000000
        /*0020*/ 	.short	0x0006
        /*0022*/ 	.short	0x0020
        /*0024*/ 	.byte	0x00, 0xf0, 0x11, 0x00


	//----- nvinfo : EIATTR_KPARAM_INFO
	.align		4
.L_65:
        /*0028*/ 	.byte	0x04, 0x17
        /*002a*/ 	.short	(.L_67 - .L_66)
.L_66:
        /*002c*/ 	.word	0x00000000
        /*0030*/ 	.short	0x0005
        /*0032*/ 	.short	0x001c
        /*0034*/ 	.byte	0x00, 0xf0, 0x11, 0x00


	//----- nvinfo : EIATTR_KPARAM_INFO
	.align		4
.L_67:
        /*0038*/ 	.byte	0x04, 0x17
        /*003a*/ 	.short	(.L_69 - .L_68)
.L_68:
        /*003c*/ 	.word	0x00000000
        /*0040*/ 	.short	0x0004
        /*0042*/ 	.short	0x0018
        /*0044*/ 	.byte	0x00, 0xf0, 0x11, 0x00


	//----- nvinfo : EIATTR_KPARAM_INFO
	.align		4
.L_69:
        /*0048*/ 	.byte	0x04, 0x17
        /*004a*/ 	.short	(.L_71 - .L_70)
.L_70:
        /*004c*/ 	.word	0x00000000
        /*0050*/ 	.short	0x0003
        /*0052*/ 	.short	0x0014
        /*0054*/ 	.byte	0x00, 0xf0, 0x11, 0x00


	//----- nvinfo : EIATTR_KPARAM_INFO
	.align		4
.L_71:
        /*0058*/ 	.byte	0x04, 0x17
        /*005a*/ 	.short	(.L_73 - .L_72)
.L_72:
        /*005c*/ 	.word	0x00000000
        /*0060*/ 	.short	0x0002
        /*0062*/ 	.short	0x0010
        /*0064*/ 	.byte	0x00, 0xf0, 0x11, 0x00


	//----- nvinfo : EIATTR_KPARAM_INFO
	.align		4
.L_73:
        /*0068*/ 	.byte	0x04, 0x17
        /*006a*/ 	.short	(.L_75 - .L_74)
.L_74:
        /*006c*/ 	.word	0x00000000
        /*0070*/ 	.short	0x0001
        /*0072*/ 	.short	0x0008
        /*0074*/ 	.byte	0x00, 0xf5, 0x21, 0x00


	//----- nvinfo : EIATTR_KPARAM_INFO
	.align		4
.L_75:
        /*0078*/ 	.byte	0x04, 0x17
        /*007a*/ 	.short	(.L_77 - .L_76)
.L_76:
        /*007c*/ 	.word	0x00000000
        /*0080*/ 	.short	0x0000
        /*0082*/ 	.short	0x0000
        /*0084*/ 	.byte	0x00, 0xf5, 0x21, 0x00


	//----- nvinfo : EIATTR_SPARSE_MMA_MASK
	.align		4
.L_77:
        /*0088*/ 	.byte	0x03, 0x50
        /*008a*/ 	.short	0x0000


	//----- nvinfo : EIATTR_MAXREG_COUNT
	.align		4
        /*008c*/ 	.byte	0x03, 0x1b
        /*008e*/ 	.short	0x00ff


	//----- nvinfo : EIATTR_NUM_BARRIERS
	.align		4
        /*0090*/ 	.byte	0x02, 0x4c
        /*0092*/ 	.byte	0x01
	.zero		1


	//----- nvinfo : EIATTR_MERCURY_ISA_VERSION
	.align		4
        /*0094*/ 	.byte	0x03, 0x5f
        /*0096*/ 	.short	0x0101


	//----- nvinfo : EIATTR_VRC_CTA_INIT_COUNT
	.align		4
        /*0098*/ 	.byte	0x02, 0x4a
	.zero		1
	.zero		1


	//----- nvinfo : EIATTR_EXIT_INSTR_OFFSETS
	.align		4
        /*009c*/ 	.byte	0x04, 0x1c
        /*009e*/ 	.short	(.L_79 - .L_78)


	//   ....[0]....
.L_78:
        /*00a0*/ 	.word	0x00000930


	//   ....[1]....
        /*00a4*/ 	.word	0x00000a00


	//----- nvinfo : EIATTR_CRS_STACK_SIZE
	.align		4
.L_79:
        /*00a8*/ 	.byte	0x04, 0x1e
        /*00aa*/ 	.short	(.L_81 - .L_80)
.L_80:
        /*00ac*/ 	.word	0x00000000


	//----- nvinfo : EIATTR_CBANK_PARAM_SIZE
	.align		4
.L_81:
        /*00b0*/ 	.byte	0x03, 0x19
        /*00b2*/ 	.short	0x0028


	//----- nvinfo : EIATTR_PARAM_CBANK
	.align		4
        /*00b4*/ 	.byte	0x04, 0x0a
        /*00b6*/ 	.short	(.L_83 - .L_82)
	.align		4
.L_82:
        /*00b8*/ 	.word	index@(.nv.constant0._Z30transpose3d_shm_bank_kernel_v2PKfPfiiiiii)
        /*00bc*/ 	.short	0x0380
        /*00be*/ 	.short	0x0028


	//----- nvinfo : EIATTR_SW_WAR
	.align		4
.L_83:
        /*00c0*/ 	.byte	0x04, 0x36
        /*00c2*/ 	.short	(.L_85 - .L_84)
.L_84:
        /*00c4*/ 	.word	0x00000008
.L_85:


//--------------------- .nv.info._Z25transpose3d_shm_kernel_v2PKfPfiiiiii --------------------------
	.section	.nv.info._Z25transpose3d_shm_kernel_v2PKfPfiiiiii,"",@"SHT_CUDA_INFO"
	.sectionflags	@""
	.align	4


	//----- nvinfo : EIATTR_CUDA_API_VERSION
	.align		4
        /*0000*/ 	.byte	0x04, 0x37
        /*0002*/ 	.short	(.L_87 - .L_86)
.L_86:
        /*0004*/ 	.word	0x00000082


	//----- nvinfo : EIATTR_KPARAM_INFO
	.align		4
.L_87:
        /*0008*/ 	.byte	0x04, 0x17
        /*000a*/ 	.short	(.L_89 - .L_88)
.L_88:
        /*000c*/ 	.word	0x00000000
        /*0010*/ 	.short	0x0007
        /*0012*/ 	.short	0x0024
        /*0014*/ 	.byte	0x00, 0xf0, 0x11, 0x00


	//----- nvinfo : EIATTR_KPARAM_INFO
	.align		4
.L_89:
        /*0018*/ 	.byte	0x04, 0x17
        /*001a*/ 	.short	(.L_91 - .L_90)
.L_90:
        /*001c*/ 	.word	0x00000000
        /*0020*/ 	.short	0x0006
        /*0022*/ 	.short	0x0020
        /*0024*/ 	.byte	0x00, 0xf0, 0x11, 0x00


	//----- nvinfo : EIATTR_KPARAM_INFO
	.align		4
.L_91:
        /*0028*/ 	.byte	0x04, 0x17
        /*002a*/ 	.short	(.L_93 - .L_92)
.L_92:
        /*002c*/ 	.word	0x00000000
        /*0030*/ 	.short	0x0005
        /*0032*/ 	.short	0x001c
        /*0034*/ 	.byte	0x00, 0xf0, 0x11, 0x00


	//----- nvinfo : EIATTR_KPARAM_INFO
	.align		4
.L_93:
        /*0038*/ 	.byte	0x04, 0x17
        /*003a*/ 	.short	(.L_95 - .L_94)
.L_94:
        /*003c*/ 	.word	0x00000000
        /*0040*/ 	.short	0x0004
        /*0042*/ 	.short	0x0018
        /*0044*/ 	.byte	0x00, 0xf0, 0x11, 0x00


	//----- nvinfo : EIATTR_KPARAM_INFO
	.align		4
.L_95:
        /*0048*/ 	.byte	0x04, 0x17
        /*004a*/ 	.short	(.L_97 - .L_96)
.L_96:
        /*004c*/ 	.word	0x00000000
        /*0050*/ 	.short	0x0003
        /*0052*/ 	.short	0x0014
        /*0054*/ 	.byte	0x00, 0xf0, 0x11, 0x00


	//----- nvinfo : EIATTR_KPARAM_INFO
	.align		4
.L_97:
        /*0058*/ 	.byte	0x04, 0x17
        /*005a*/ 	.short	(.L_99 - .L_98)
.L_98:
        /*005c*/ 	.word	0x00000000
        /*0060*/ 	.short	0x0002
        /*0062*/ 	.short	0x0010
        /*0064*/ 	.byte	0x00, 0xf0, 0x11, 0x00


	//----- nvinfo : EIATTR_KPARAM_INFO
	.align		4
.L_99:
        /*0068*/ 	.byte	0x04, 0x17
        /*006a*/ 	.short	(.L_101 - .L_100)
.L_100:
        /*006c*/ 	.word	0x00000000
        /*0070*/ 	.short	0x0001
        /*0072*/ 	.short	0x0008
        /*0074*/ 	.byte	0x00, 0xf5, 0x21, 0x00


	//----- nvinfo : EIATTR_KPARAM_INFO
	.align		4
.L_101:
        /*0078*/ 	.byte	0x04, 0x17
        /*007a*/ 	.short	(.L_103 - .L_102)
.L_102:
        /*007c*/ 	.word	0x00000000
        /*0080*/ 	.short	0x0000
        /*0082*/ 	.short	0x0000
        /*0084*/ 	.byte	0x00, 0xf5, 0x21, 0x00


	//----- nvinfo : EIATTR_SPARSE_MMA_MASK
	.align		4
.L_103:
        /*0088*/ 	.byte	0x03, 0x50
        /*008a*/ 	.short	0x0000


	//----- nvinfo : EIATTR_MAXREG_COUNT
	.align		4
        /*008c*/ 	.byte	0x03, 0x1b
        /*008e*/ 	.short	0x00ff


	//----- nvinfo : EIATTR_NUM_BARRIERS
	.align		4
        /*0090*/ 	.byte	0x02, 0x4c
        /*0092*/ 	.byte	0x01
	.zero		1


	//----- nvinfo : EIATTR_MERCURY_ISA_VERSION
	.align		4
        /*0094*/ 	.byte	0x03, 0x5f
        /*0096*/ 	.short	0x0101


	//----- nvinfo : EIATTR_VRC_CTA_INIT_COUNT
	.align		4
        /*0098*/ 	.byte	0x02, 0x4a
	.zero		1
	.zero		1


	//----- nvinfo : EIATTR_EXIT_INSTR_OFFSETS
	.align		4
        /*009c*/ 	.byte	0x04, 0x1c
        /*009e*/ 	.short	(.L_105 - .L_104)


	//   ....[0]....
.L_104:
        /*00a0*/ 	.word	0x00000940


	//   ....[1]....
        /*00a4*/ 	.word	0x00000a10


	//----- nvinfo : EIATTR_CRS_STACK_SIZE
	.align		4
.L_105:
        /*00a8*/ 	.byte	0x04, 0x1e
        /*00aa*/ 	.short	(.L_107 - .L_106)
.L_106:
        /*00ac*/ 	.word	0x00000000


	//----- nvinfo : EIATTR_CBANK_PARAM_SIZE
	.align		4
.L_107:
        /*00b0*/ 	.byte	0x03, 0x19
        /*00b2*/ 	.short	0x0028


	//----- nvinfo : EIATTR_PARAM_CBANK
	.align		4
        /*00b4*/ 	.byte	0x04, 0x0a
        /*00b6*/ 	.short	(.L_109 - .L_108)
	.align		4
.L_108:
        /*00b8*/ 	.word	index@(.nv.constant0._Z25transpose3d_shm_kernel_v2PKfPfiiiiii)
        /*00bc*/ 	.short	0x0380
        /*00be*/ 	.short	0x0028


	//----- nvinfo : EIATTR_SW_WAR
	.align		4
.L_109:
        /*00c0*/ 	.byte	0x04, 0x36
        /*00c2*/ 	.short	(.L_111 - .L_110)
.L_110:
        /*00c4*/ 	.word	0x00000008
.L_111:


//--------------------- .nv.info._Z27transpose3d_shm_bank_kernelPKfPfiiiiii --------------------------
	.section	.nv.info._Z27transpose3d_shm_bank_kernelPKfPfiiiiii,"",@"SHT_CUDA_INFO"
	.sectionflags	@""
	.align	4


	//----- nvinfo : EIATTR_CUDA_API_VERSION
	.align		4
        /*0000*/ 	.byte	0x04, 0x37
        /*0002*/ 	.short	(.L_113 - .L_112)
.L_112:
        /*0004*/ 	.word	0x00000082


	//----- nvinfo : EIATTR_KPARAM_INFO
	.align		4
.L_113:
        /*0008*/ 	.byte	0x04, 0x17
        /*000a*/ 	.short	(.L_115 - .L_114)
.L_114:
        /*000c*/ 	.word	0x00000000
        /*0010*/ 	.short	0x0007
        /*0012*/ 	.short	0x0024
        /*0014*/ 	.byte	0x00, 0xf0, 0x11, 0x00


	//----- nvinfo : EIATTR_KPARAM_INFO
	.align		4
.L_115:
        /*0018*/ 	.byte	0x04, 0x17
        /*001a*/ 	.short	(.L_117 - .L_116)
.L_116:
        /*001c*/ 	.word	0x00000000
        /*0020*/ 	.short	0x0006
        /*0022*/ 	.short	0x0020
        /*0024*/ 	.byte	0x00, 0xf0, 0x11, 0x00


	//----- nvinfo : EIATTR_KPARAM_INFO
	.align		4
.L_117:
        /*0028*/ 	.byte	0x04, 0x17
        /*002a*/ 	.short	(.L_119 - .L_118)
.L_118:
        /*002c*/ 	.word	0x00000000
        /*0030*/ 	.short	0x0005
        /*0032*/ 	.short	0x001c
        /*0034*/ 	.byte	0x00, 0xf0, 0x11, 0x00


	//----- nvinfo : EIATTR_KPARAM_INFO
	.align		4
.L_119:
        /*0038*/ 	.byte	0x04, 0x17
        /*003a*/ 	.short	(.L_121 - .L_120)
.L_120:
        /*003c*/ 	.word	0x00000000
        /*0040*/ 	.short	0x0004
        /*0042*/ 	.short	0x0018
        /*0044*/ 	.byte	0x00, 0xf0, 0x11, 0x00


	//----- nvinfo : EIATTR_KPARAM_INFO
	.align		4
.L_121:
        /*0048*/ 	.byte	0x04, 0x17
        /*004a*/ 	.short	(.L_123 - .L_122)
.L_122:
        /*004c*/ 	.word	0x00000000
        /*0050*/ 	.short	0x0003
        /*0052*/ 	.short	0x0014
        /*0054*/ 	.byte	0x00, 0xf0, 0x11, 0x00


	//----- nvinfo : EIATTR_KPARAM_INFO
	.align		4
.L_123:
        /*0058*/ 	.byte	0x04, 0x17
        /*005a*/ 	.short	(.L_125 - .L_124)
.L_124:
        /*005c*/ 	.word	0x00000000
        /*0060*/ 	.short	0x0002
        /*0062*/ 	.short	0x0010
        /*0064*/ 	.byte	0x00, 0xf0, 0x11, 0x00


	//----- nvinfo : EIATTR_KPARAM_INFO
	.align		4
.L_125:
        /*0068*/ 	.byte	0x04, 0x17
        /*006a*/ 	.short	(.L_127 - .L_126)
.L_126:
        /*006c*/ 	.word	0x00000000
        /*0070*/ 	.short	0x0001
        /*0072*/ 	.short	0x0008
        /*0074*/ 	.byte	0x00, 0xf5, 0x21, 0x00


	//----- nvinfo : EIATTR_KPARAM_INFO
	.align		4
.L_127:
        /*0078*/ 	.byte	0x04, 0x17
        /*007a*/ 	.short	(.L_129 - .L_128)
.L_128:
        /*007c*/ 	.word	0x00000000
        /*0080*/ 	.short	0x0000
        /*0082*/ 	.short	0x0000
        /*0084*/ 	.byte	0x00, 0xf5, 0x21, 0x00


	//----- nvinfo : EIATTR_SPARSE_MMA_MASK
	.align		4
.L_129:
        /*0088*/ 	.byte	0x03, 0x50
        /*008a*/ 	.short	0x0000


	//----- nvinfo : EIATTR_MAXREG_COUNT
	.align		4
        /*008c*/ 	.byte	0x03, 0x1b
        /*008e*/ 	.short	0x00ff


	//----- nvinfo : EIATTR_NUM_BARRIERS
	.align		4
        /*0090*/ 	.byte	0x02, 0x4c
        /*0092*/ 	.byte	0x01
	.zero		1


	//----- nvinfo : EIATTR_MERCURY_ISA_VERSION
	.align		4
        /*0094*/ 	.byte	0x03, 0x5f
        /*0096*/ 	.short	0x0101


	//----- nvinfo : EIATTR_VRC_CTA_INIT_COUNT
	.align		4
        /*0098*/ 	.byte	0x02, 0x4a
	.zero		1
	.zero		1


	//----- nvinfo : EIATTR_EXIT_INSTR_OFFSETS
	.align		4
        /*009c*/ 	.byte	0x04, 0x1c
        /*009e*/ 	.short	(.L_131 - .L_130)


	//   ....[0]....
.L_130:
        /*00a0*/ 	.word	0x00000930


	//   ....[1]....
        /*00a4*/ 	.word	0x00000a00


	//----- nvinfo : EIATTR_CRS_STACK_SIZE
	.align		4
.L_131:
        /*00a8*/ 	.byte	0x04, 0x1e
        /*00aa*/ 	.short	(.L_133 - .L_132)
.L_132:
        /*00ac*/ 	.word	0x00000000


	//----- nvinfo : EIATTR_CBANK_PARAM_SIZE
	.align		4
.L_133:
        /*00b0*/ 	.byte	0x03, 0x19
        /*00b2*/ 	.short	0x0028


	//----- nvinfo : EIATTR_PARAM_CBANK
	.align		4
        /*00b4*/ 	.byte	0x04, 0x0a
        /*00b6*/ 	.short	(.L_135 - .L_134)
	.align		4
.L_134:
        /*00b8*/ 	.word	index@(.nv.constant0._Z27transpose3d_shm_bank_kernelPKfPfiiiiii)
        /*00bc*/ 	.short	0x0380
        /*00be*/ 	.short	0x0028


	//----- nvinfo : EIATTR_SW_WAR
	.align		4
.L_135:
        /*00c0*/ 	.byte	0x04, 0x36
        /*00c2*/ 	.short	(.L_137 - .L_136)
.L_136:
        /*00c4*/ 	.word	0x00000008
.L_137:


//--------------------- .nv.info._Z22transpose3d_shm_kernelPKfPfiiiiii --------------------------
	.section	.nv.info._Z22transpose3d_shm_kernelPKfPfiiiiii,"",@"SHT_CUDA_INFO"
	.sectionflags	@""
	.align	4


	//----- nvinfo : EIATTR_CUDA_API_VERSION
	.align		4
        /*0000*/ 	.byte	0x04, 0x37
        /*0002*/ 	.short	(.L_139 - .L_138)
.L_138:
        /*0004*/ 	.word	0x00000082


	//----- nvinfo : EIATTR_KPARAM_INFO
	.align		4
.L_139:
        /*0008*/ 	.byte	0x04, 0x17
        /*000a*/ 	.short	(.L_141 - .L_140)
.L_140:
        /*000c*/ 	.word	0x00000000
        /*0010*/ 	.short	0x0007
        /*0012*/ 	.short	0x0024
        /*0014*/ 	.byte	0x00, 0xf0, 0x11, 0x00


	//----- nvinfo : EIATTR_KPARAM_INFO
	.align		4
.L_141:
        /*0018*/ 	.byte	0x04, 0x17
        /*001a*/ 	.short	(.L_143 - .L_142)
.L_142:
        /*001c*/ 	.word	0x00000000
        /*0020*/ 	.short	0x0006
        /*0022*/ 	.short	0x0020
        /*0024*/ 	.byte	0x00, 0xf0, 0x11, 0x00


	//----- nvinfo : EIATTR_KPARAM_INFO
	.align		4
.L_143:
        /*0028*/ 	.byte	0x04, 0x17
        /*002a*/ 	.short	(.L_145 - .L_144)
.L_144:
        /*002c*/ 	.word	0x00000000
        /*0030*/ 	.short	0x0005
        /*0032*/ 	.short	0x001c
        /*0034*/ 	.byte	0x00, 0xf0, 0x11, 0x00


	//----- nvinfo : EIATTR_KPARAM_INFO
	.align		4
.L_145:
        /*0038*/ 	.byte	0x04, 0x17
        /*003a*/ 	.short	(.L_147 - .L_146)
.L_146:
        /*003c*/ 	.word	0x00000000
        /*0040*/ 	.short	0x0004
        /*0042*/ 	.short	0x0018
        /*0044*/ 	.byte	0x00, 0xf0, 0x11, 0x00


	//----- nvinfo : EIATTR_KPARAM_INFO
	.align		4
.L_147:
        /*0048*/ 	.byte	0x04, 0x17
        /*004a*/ 	.short	(.L_149 - .L_148)
.L_148:
        /*004c*/ 	.word	0x00000000
        /*0050*/ 	.short	0x0003
        /*0052*/ 	.short	0x0014
        /*0054*/ 	.byte	0x00, 0xf0, 0x11, 0x00


	//----- nvinfo : EIATTR_KPARAM_INFO
	.align		4
.L_149:
        /*0058*/ 	.byte	0x04, 0x17
        /*005a*/ 	.short	(.L_151 - .L_150)
.L_150:
        /*005c*/ 	.word	0x00000000
        /*0060*/ 	.short	0x0002
        /*0062*/ 	.short	0x0010
        /*0064*/ 	.byte	0x00, 0xf0, 0x11, 0x00


	//----- nvinfo : EIATTR_KPARAM_INFO
	.align		4
.L_151:
        /*0068*/ 	.byte	0x04, 0x17
        /*006a*/ 	.short	(.L_153 - .L_152)
.L_152:
        /*006c*/ 	.word	0x00000000
        /*0070*/ 	.short	0x0001
        /*0072*/ 	.short	0x0008
        /*0074*/ 	.byte	0x00, 0xf5, 0x21, 0x00


	//----- nvinfo : EIATTR_KPARAM_INFO
	.align		4
.L_153:
        /*0078*/ 	.byte	0x04, 0x17
        /*007a*/ 	.short	(.L_155 - .L_154)
.L_154:
        /*007c*/ 	.word	0x00000000
        /*0080*/ 	.short	0x0000
        /*0082*/ 	.short	0x0000
        /*0084*/ 	.byte	0x00, 0xf5, 0x21, 0x00


	//----- nvinfo : EIATTR_SPARSE_MMA_MASK
	.align		4
.L_155:
        /*0088*/ 	.byte	0x03, 0x50
        /*008a*/ 	.short	0x0000


	//----- nvinfo : EIATTR_MAXREG_COUNT
	.align		4
        /*008c*/ 	.byte	0x03, 0x1b
        /*008e*/ 	.short	0x00ff


	//----- nvinfo : EIATTR_NUM_BARRIERS
	.align		4
        /*0090*/ 	.byte	0x02, 0x4c
        /*0092*/ 	.byte	0x01
	.zero		1


	//----- nvinfo : EIATTR_MERCURY_ISA_VERSION
	.align		4
        /*0094*/ 	.byte	0x03, 0x5f
        /*0096*/ 	.short	0x0101


	//----- nvinfo : EIATTR_VRC_CTA_INIT_COUNT
	.align		4
        /*0098*/ 	.byte	0x02, 0x4a
	.zero		1
	.zero		1


	//----- nvinfo : EIATTR_EXIT_INSTR_OFFSETS
	.align		4
        /*009c*/ 	.byte	0x04, 0x1c
        /*009e*/ 	.short	(.L_157 - .L_156)


	//   ....[0]....
.L_156:
        /*00a0*/ 	.word	0x00000940


	//   ....[1]....
        /*00a4*/ 	.word	0x00000a10


	//----- nvinfo : EIATTR_CRS_STACK_SIZE
	.align		4
.L_157:
        /*00a8*/ 	.byte	0x04, 0x1e
        /*00aa*/ 	.short	(.L_159 - .L_158)
.L_158:
        /*00ac*/ 	.word	0x00000000


	//----- nvinfo : EIATTR_CBANK_PARAM_SIZE
	.align		4
.L_159:
        /*00b0*/ 	.byte	0x03, 0x19
        /*00b2*/ 	.short	0x0028


	//----- nvinfo : EIATTR_PARAM_CBANK
	.align		4
        /*00b4*/ 	.byte	0x04, 0x0a
        /*00b6*/ 	.short	(.L_161 - .L_160)
	.align		4
.L_160:
        /*00b8*/ 	.word	index@(.nv.constant0._Z22transpose3d_shm_kernelPKfPfiiiiii)
        /*00bc*/ 	.short	0x0380
        /*00be*/ 	.short	0x0028


	//----- nvinfo : EIATTR_SW_WAR
	.align		4
.L_161:
        /*00c0*/ 	.byte	0x04, 0x36
        /*00c2*/ 	.short	(.L_163 - .L_162)
.L_162:
        /*00c4*/ 	.word	0x00000008
.L_163:


//--------------------- .nv.info._Z25transpose3d_simple_kernelPKfPfiiiiii --------------------------
	.section	.nv.info._Z25transpose3d_simple_kernelPKfPfiiiiii,"",@"SHT_CUDA_INFO"
	.sectionflags	@""
	.align	4


	//----- nvinfo : EIATTR_CUDA_API_VERSION
	.align		4
        /*0000*/ 	.byte	0x04, 0x37
        /*0002*/ 	.short	(.L_165 - .L_164)
.L_164:
        /*0004*/ 	.word	0x00000082


	//----- nvinfo : EIATTR_KPARAM_INFO
	.align		4
.L_165:
        /*0008*/ 	.byte	0x04, 0x17
        /*000a*/ 	.short	(.L_167 - .L_166)
.L_166:
        /*000c*/ 	.word	0x00000000
        /*0010*/ 	.short	0x0007
        /*0012*/ 	.short	0x0024
        /*0014*/ 	.byte	0x00, 0xf0, 0x11, 0x00


	//----- nvinfo : EIATTR_KPARAM_INFO
	.align		4
.L_167:
        /*0018*/ 	.byte	0x04, 0x17
        /*001a*/ 	.short	(.L_169 - .L_168)
.L_168:
        /*001c*/ 	.word	0x00000000
        /*0020*/ 	.short	0x0006
        /*0022*/ 	.short	0x0020
        /*0024*/ 	.byte	0x00, 0xf0, 0x11, 0x00


	//----- nvinfo : EIATTR_KPARAM_INFO
	.align		4
.L_169:
        /*0028*/ 	.byte	0x04, 0x17
        /*002a*/ 	.short	(.L_171 - .L_170)
.L_170:
        /*002c*/ 	.word	0x00000000
        /*0030*/ 	.short	0x0005
        /*0032*/ 	.short	0x001c
        /*0034*/ 	.byte	0x00, 0xf0, 0x11, 0x00


	//----- nvinfo : EIATTR_KPARAM_INFO
	.align		4
.L_171:
        /*0038*/ 	.byte	0x04, 0x17
        /*003a*/ 	.short	(.L_173 - .L_172)
.L_172:
        /*003c*/ 	.word	0x00000000
        /*0040*/ 	.short	0x0004
        /*0042*/ 	.short	0x0018
        /*0044*/ 	.byte	0x00, 0xf0, 0x11, 0x00


	//----- nvinfo : EIATTR_KPARAM_INFO
	.align		4
.L_173:
        /*0048*/ 	.byte	0x04, 0x17
        /*004a*/ 	.short	(.L_175 - .L_174)
.L_174:
        /*004c*/ 	.word	0x00000000
        /*0050*/ 	.short	0x0003
        /*0052*/ 	.short	0x0014
        /*0054*/ 	.byte	0x00, 0xf0, 0x11, 0x00


	//----- nvinfo : EIATTR_KPARAM_INFO
	.align		4
.L_175:
        /*0058*/ 	.byte	0x04, 0x17
        /*005a*/ 	.short	(.L_177 - .L_176)
.L_176:
        /*005c*/ 	.word	0x00000000
        /*0060*/ 	.short	0x0002
        /*0062*/ 	.short	0x0010
        /*0064*/ 	.byte	0x00, 0xf0, 0x11, 0x00


	//----- nvinfo : EIATTR_KPARAM_INFO
	.align		4
.L_177:
        /*0068*/ 	.byte	0x04, 0x17
        /*006a*/ 	.short	(.L_179 - .L_178)
.L_178:
        /*006c*/ 	.word	0x00000000
        /*0070*/ 	.short	0x0001
        /*0072*/ 	.short	0x0008
        /*0074*/ 	.byte	0x00, 0xf5, 0x21, 0x00


	//----- nvinfo : EIATTR_KPARAM_INFO
	.align		4
.L_179:
        /*0078*/ 	.byte	0x04, 0x17
        /*007a*/ 	.short	(.L_181 - .L_180)
.L_180:
        /*007c*/ 	.word	0x00000000
        /*0080*/ 	.short	0x0000
        /*0082*/ 	.short	0x0000
        /*0084*/ 	.byte	0x00, 0xf5, 0x21, 0x00


	//----- nvinfo : EIATTR_SPARSE_MMA_MASK
	.align		4
.L_181:
        /*0088*/ 	.byte	0x03, 0x50
        /*008a*/ 	.short	0x0000


	//----- nvinfo : EIATTR_MAXREG_COUNT
	.align		4
        /*008c*/ 	.byte	0x03, 0x1b
        /*008e*/ 	.short	0x00ff


	//----- nvinfo : EIATTR_MERCURY_ISA_VERSION
	.align		4
        /*0090*/ 	.byte	0x03, 0x5f
        /*0092*/ 	.short	0x0101


	//----- nvinfo : EIATTR_VRC_CTA_INIT_COUNT
	.align		4
        /*0094*/ 	.byte	0x02, 0x4a
	.zero		1
	.zero		1


	//----- nvinfo : EIATTR_EXIT_INSTR_OFFSETS
	.align		4
        /*0098*/ 	.byte	0x04, 0x1c
        /*009a*/ 	.short	(.L_183 - .L_182)


	//   ....[0]....
.L_182:
        /*009c*/ 	.word	0x00000120


	//   ....[1]....
        /*00a0*/ 	.word	0x00000580


	//----- nvinfo : EIATTR_CBANK_PARAM_SIZE
	.align		4
.L_183:
        /*00a4*/ 	.byte	0x03, 0x19
        /*00a6*/ 	.short	0x0028


	//----- nvinfo : EIATTR_PARAM_CBANK
	.align		4
        /*00a8*/ 	.byte	0x04, 0x0a
        /*00aa*/ 	.short	(.L_185 - .L_184)
	.align		4
.L_184:
        /*00ac*/ 	.word	index@(.nv.constant0._Z25transpose3d_simple_kernelPKfPfiiiiii)
        /*00b0*/ 	.short	0x0380
        /*00b2*/ 	.short	0x0028


	//----- nvinfo : EIATTR_SW_WAR
	.align		4
.L_185:
        /*00b4*/ 	.byte	0x04, 0x36
        /*00b6*/ 	.short	(.L_187 - .L_186)
.L_186:
        /*00b8*/ 	.word	0x00000008
.L_187:


//--------------------- .nv.info._Z27transpose2d_shm_bank_kernelPKfPfii --------------------------
	.section	.nv.info._Z27transpose2d_shm_bank_kernelPKfPfii,"",@"SHT_CUDA_INFO"
	.sectionflags	@""
	.align	4


	//----- nvinfo : EIATTR_CUDA_API_VERSION
	.align		4
        /*0000*/ 	.byte	0x04, 0x37
        /*0002*/ 	.short	(.L_189 - .L_188)
.L_188:
        /*0004*/ 	.word	0x00000082


	//----- nvinfo : EIATTR_KPARAM_INFO
	.align		4
.L_189:
        /*0008*/ 	.byte	0x04, 0x17
        /*000a*/ 	.short	(.L_191 - .L_190)
.L_190:
        /*000c*/ 	.word	0x00000000
        /*0010*/ 	.short	0x0003
        /*0012*/ 	.short	0x0014
        /*0014*/ 	.byte	0x00, 0xf0, 0x11, 0x00


	//----- nvinfo : EIATTR_KPARAM_INFO
	.align		4
.L_191:
        /*0018*/ 	.byte	0x04, 0x17
        /*001a*/ 	.short	(.L_193 - .L_192)
.L_192:
        /*001c*/ 	.word	0x00000000
        /*0020*/ 	.short	0x0002
        /*0022*/ 	.short	0x0010
        /*0024*/ 	.byte	0x00, 0xf0, 0x11, 0x00


	//----- nvinfo : EIATTR_KPARAM_INFO
	.align		4
.L_193:
        /*0028*/ 	.byte	0x04, 0x17
        /*002a*/ 	.short	(.L_195 - .L_194)
.L_194:
        /*002c*/ 	.word	0x00000000
        /*0030*/ 	.short	0x0001
        /*0032*/ 	.short	0x0008
        /*0034*/ 	.byte	0x00, 0xf5, 0x21, 0x00


	//----- nvinfo : EIATTR_KPARAM_INFO
	.align		4
.L_195:
        /*0038*/ 	.byte	0x04, 0x17
        /*003a*/ 	.short	(.L_197 - .L_196)
.L_196:
        /*003c*/ 	.word	0x00000000
        /*0040*/ 	.short	0x0000
        /*0042*/ 	.short	0x0000
        /*0044*/ 	.byte	0x00, 0xf5, 0x21, 0x00


	//----- nvinfo : EIATTR_SPARSE_MMA_MASK
	.align		4
.L_197:
        /*0048*/ 	.byte	0x03, 0x50
        /*004a*/ 	.short	0x0000


	//----- nvinfo : EIATTR_MAXREG_COUNT
	.align		4
        /*004c*/ 	.byte	0x03, 0x1b
        /*004e*/ 	.short	0x00ff


	//----- nvinfo : EIATTR_NUM_BARRIERS
	.align		4
        /*0050*/ 	.byte	0x02, 0x4c
        /*0052*/ 	.byte	0x01
	.zero		1


	//----- nvinfo : EIATTR_MERCURY_ISA_VERSION
	.align		4
        /*0054*/ 	.byte	0x03, 0x5f
        /*0056*/ 	.short	0x0101


	//----- nvinfo : EIATTR_VRC_CTA_INIT_COUNT
	.align		4
        /*0058*/ 	.byte	0x02, 0x4a
	.zero		1
	.zero		1


	//----- nvinfo : EIATTR_EXIT_INSTR_OFFSETS
	.align		4
        /*005c*/ 	.byte	0x04, 0x1c
        /*005e*/ 	.short	(.L_199 - .L_198)


	//   ....[0]....
.L_198:
        /*0060*/ 	.word	0x000001a0


	//   ....[1]....
        /*0064*/ 	.word	0x00000250


	//----- nvinfo : EIATTR_CBANK_PARAM_SIZE
	.align		4
.L_199:
        /*0068*/ 	.byte	0x03, 0x19
        /*006a*/ 	.short	0x0018


	//----- nvinfo : EIATTR_PARAM_CBANK
	.align		4
        /*006c*/ 	.byte	0x04, 0x0a
        /*006e*/ 	.short	(.L_201 - .L_200)
	.align		4
.L_200:
        /*0070*/ 	.word	index@(.nv.constant0._Z27transpose2d_shm_bank_kernelPKfPfii)
        /*0074*/ 	.short	0x0380
        /*0076*/ 	.short	0x0018


	//----- nvinfo : EIATTR_SW_WAR
	.align		4
.L_201:
        /*0078*/ 	.byte	0x04, 0x36
        /*007a*/ 	.short	(.L_203 - .L_202)
.L_202:
        /*007c*/ 	.word	0x00000008
.L_203:


//--------------------- .nv.info._Z22transpose2d_shm_kernelPKfPfii --------------------------
	.section	.nv.info._Z22transpose2d_shm_kernelPKfPfii,"",@"SHT_CUDA_INFO"
	.sectionflags	@""
	.align	4


	//----- nvinfo : EIATTR_CUDA_API_VERSION
	.align		4
        /*0000*/ 	.byte	0x04, 0x37
        /*0002*/ 	.short	(.L_205 - .L_204)
.L_204:
        /*0004*/ 	.word	0x00000082


	//----- nvinfo : EIATTR_KPARAM_INFO
	.align		4
.L_205:
        /*0008*/ 	.byte	0x04, 0x17
        /*000a*/ 	.short	(.L_207 - .L_206)
.L_206:
        /*000c*/ 	.word	0x00000000
        /*0010*/ 	.short	0x0003
        /*0012*/ 	.short	0x0014
        /*0014*/ 	.byte	0x00, 0xf0, 0x11, 0x00


	//----- nvinfo : EIATTR_KPARAM_INFO
	.align		4
.L_207:
        /*0018*/ 	.byte	0x04, 0x17
        /*001a*/ 	.short	(.L_209 - .L_208)
.L_208:
        /*001c*/ 	.word	0x00000000
        /*0020*/ 	.short	0x0002
        /*0022*/ 	.short	0x0010
        /*0024*/ 	.byte	0x00, 0xf0, 0x11, 0x00


	//----- nvinfo : EIATTR_KPARAM_INFO
	.align		4
.L_209:
        /*0028*/ 	.byte	0x04, 0x17
        /*002a*/ 	.short	(.L_211 - .L_210)
.L_210:
        /*002c*/ 	.word	0x00000000
        /*0030*/ 	.short	0x0001
        /*0032*/ 	.short	0x0008
        /*0034*/ 	.byte	0x00, 0xf5, 0x21, 0x00


	//----- nvinfo : EIATTR_KPARAM_INFO
	.align		4
.L_211:
        /*0038*/ 	.byte	0x04, 0x17
        /*003a*/ 	.short	(.L_213 - .L_212)
.L_212:
        /*003c*/ 	.word	0x00000000
        /*0040*/ 	.short	0x0000
        /*0042*/ 	.short	0x0000
        /*0044*/ 	.byte	0x00, 0xf5, 0x21, 0x00


	//----- nvinfo : EIATTR_SPARSE_MMA_MASK
	.align		4
.L_213:
        /*0048*/ 	.byte	0x03, 0x50
        /*004a*/ 	.short	0x0000


	//----- nvinfo : EIATTR_MAXREG_COUNT
	.align		4
        /*004c*/ 	.byte	0x03, 0x1b
        /*004e*/ 	.short	0x00ff


	//----- nvinfo : EIATTR_NUM_BARRIERS
	.align		4
        /*0050*/ 	.byte	0x02, 0x4c
        /*0052*/ 	.byte	0x01
	.zero		1


	//----- nvinfo : EIATTR_MERCURY_ISA_VERSION
	.align		4
        /*0054*/ 	.byte	0x03, 0x5f
        /*0056*/ 	.short	0x0101


	//----- nvinfo : EIATTR_VRC_CTA_INIT_COUNT
	.align		4
        /*0058*/ 	.byte	0x02, 0x4a
	.zero		1
	.zero		1


	//----- nvinfo : EIATTR_EXIT_INSTR_OFFSETS
	.align		4
        /*005c*/ 	.byte	0x04, 0x1c
        /*005e*/ 	.short	(.L_215 - .L_214)


	//   ....[0]....
.L_214:
        /*0060*/ 	.word	0x000001a0


	//   ....[1]....
        /*0064*/ 	.word	0x00000250


	//----- nvinfo : EIATTR_CBANK_PARAM_SIZE
	.align		4
.L_215:
        /*0068*/ 	.byte	0x03, 0x19
        /*006a*/ 	.short	0x0018


	//----- nvinfo : EIATTR_PARAM_CBANK
	.align		4
        /*006c*/ 	.byte	0x04, 0x0a
        /*006e*/ 	.short	(.L_217 - .L_216)
	.align		4
.L_216:
        /*0070*/ 	.word	index@(.nv.constant0._Z22transpose2d_shm_kernelPKfPfii)
        /*0074*/ 	.short	0x0380
        /*0076*/ 	.short	0x0018


	//----- nvinfo : EIATTR_SW_WAR
	.align		4
.L_217:
        /*0078*/ 	.byte	0x04, 0x36
        /*007a*/ 	.short	(.L_219 - .L_218)
.L_218:
        /*007c*/ 	.word	0x00000008
.L_219:


//--------------------- .nv.info._Z25transpose2d_simple_kernelPKfPfii --------------------------
	.section	.nv.info._Z25transpose2d_simple_kernelPKfPfii,"",@"SHT_CUDA_INFO"
	.sectionflags	@""
	.align	4


	//----- nvinfo : EIATTR_CUDA_API_VERSION
	.align		4
        /*0000*/ 	.byte	0x04, 0x37
        /*0002*/ 	.short	(.L_221 - .L_220)
.L_220:
        /*0004*/ 	.word	0x00000082


	//----- nvinfo : EIATTR_KPARAM_INFO
	.align		4
.L_221:
        /*0008*/ 	.byte	0x04, 0x17
        /*000a*/ 	.short	(.L_223 - .L_222)
.L_222:
        /*000c*/ 	.word	0x00000000
        /*0010*/ 	.short	0x0003
        /*0012*/ 	.short	0x0014
        /*0014*/ 	.byte	0x00, 0xf0, 0x11, 0x00


	//----- nvinfo : EIATTR_KPARAM_INFO
	.align		4
.L_223:
        /*0018*/ 	.byte	0x04, 0x17
        /*001a*/ 	.short	(.L_225 - .L_224)
.L_224:
        /*001c*/ 	.word	0x00000000
        /*0020*/ 	.short	0x0002
        /*0022*/ 	.short	0x0010
        /*0024*/ 	.byte	0x00, 0xf0, 0x11, 0x00


	//----- nvinfo : EIATTR_KPARAM_INFO
	.align		4
.L_225:
        /*0028*/ 	.byte	0x04, 0x17
        /*002a*/ 	.short	(.L_227 - .L_226)
.L_226:
        /*002c*/ 	.word	0x00000000
        /*0030*/ 	.short	0x0001
        /*0032*/ 	.short	0x0008
        /*0034*/ 	.byte	0x00, 0xf5, 0x21, 0x00


	//----- nvinfo : EIATTR_KPARAM_INFO
	.align		4
.L_227:
        /*0038*/ 	.byte	0x04, 0x17
        /*003a*/ 	.short	(.L_229 - .L_228)
.L_228:
        /*003c*/ 	.word	0x00000000
        /*0040*/ 	.short	0x0000
        /*0042*/ 	.short	0x0000
        /*0044*/ 	.byte	0x00, 0xf5, 0x21, 0x00


	//----- nvinfo : EIATTR_SPARSE_MMA_MASK
	.align		4
.L_229:
        /*0048*/ 	.byte	0x03, 0x50
        /*004a*/ 	.short	0x0000


	//----- nvinfo : EIATTR_MAXREG_COUNT
	.align		4
        /*004c*/ 	.byte	0x03, 0x1b
        /*004e*/ 	.short	0x00ff


	//----- nvinfo : EIATTR_MERCURY_ISA_VERSION
	.align		4
        /*0050*/ 	.byte	0x03, 0x5f
        /*0052*/ 	.short	0x0101


	//----- nvinfo : EIATTR_VRC_CTA_INIT_COUNT
	.align		4
        /*0054*/ 	.byte	0x02, 0x4a
	.zero		1
	.zero		1


	//----- nvinfo : EIATTR_EXIT_INSTR_OFFSETS
	.align		4
        /*0058*/ 	.byte	0x04, 0x1c
        /*005a*/ 	.short	(.L_231 - .L_230)


	//   ....[0]....
.L_230:
        /*005c*/ 	.word	0x000000c0


	//   ....[1]....
        /*0060*/ 	.word	0x00000160


	//----- nvinfo : EIATTR_CBANK_PARAM_SIZE
	.align		4
.L_231:
        /*0064*/ 	.byte	0x03, 0x19
        /*0066*/ 	.short	0x0018


	//----- nvinfo : EIATTR_PARAM_CBANK
	.align		4
        /*0068*/ 	.byte	0x04, 0x0a
        /*006a*/ 	.short	(.L_233 - .L_232)
	.align		4
.L_232:
        /*006c*/ 	.word	index@(.nv.constant0._Z25transpose2d_simple_kernelPKfPfii)
        /*0070*/ 	.short	0x0380
        /*0072*/ 	.short	0x0018


	//----- nvinfo : EIATTR_SW_WAR
	.align		4
.L_233:
        /*0074*/ 	.byte	0x04, 0x36
        /*0076*/ 	.short	(.L_235 - .L_234)
.L_234:
        /*0078*/ 	.word	0x00000008
.L_235:


//--------------------- .nv.info._Z20copy2d_simple_kernelPKfPfii --------------------------
	.section	.nv.info._Z20copy2d_simple_kernelPKfPfii,"",@"SHT_CUDA_INFO"
	.sectionflags	@""
	.align	4


	//----- nvinfo : EIATTR_CUDA_API_VERSION
	.align		4
        /*0000*/ 	.byte	0x04, 0x37
        /*0002*/ 	.short	(.L_237 - .L_236)
.L_236:
        /*0004*/ 	.word	0x00000082


	//----- nvinfo : EIATTR_KPARAM_INFO
	.align		4
.L_237:
        /*0008*/ 	.byte	0x04, 0x17
        /*000a*/ 	.short	(.L_239 - .L_238)
.L_238:
        /*000c*/ 	.word	0x00000000
        /*0010*/ 	.short	0x0003
        /*0012*/ 	.short	0x0014
        /*0014*/ 	.byte	0x00, 0xf0, 0x11, 0x00


	//----- nvinfo : EIATTR_KPARAM_INFO
	.align		4
.L_239:
        /*0018*/ 	.byte	0x04, 0x17
        /*001a*/ 	.short	(.L_241 - .L_240)
.L_240:
        /*001c*/ 	.word	0x00000000
        /*0020*/ 	.short	0x0002
        /*0022*/ 	.short	0x0010
        /*0024*/ 	.byte	0x00, 0xf0, 0x11, 0x00


	//----- nvinfo : EIATTR_KPARAM_INFO
	.align		4
.L_241:
        /*0028*/ 	.byte	0x04, 0x17
        /*002a*/ 	.short	(.L_243 - .L_242)
.L_242:
        /*002c*/ 	.word	0x00000000
        /*0030*/ 	.short	0x0001
        /*0032*/ 	.short	0x0008
        /*0034*/ 	.byte	0x00, 0xf5, 0x21, 0x00


	//----- nvinfo : EIATTR_KPARAM_INFO
	.align		4
.L_243:
        /*0038*/ 	.byte	0x04, 0x17
        /*003a*/ 	.short	(.L_245 - .L_244)
.L_244:
        /*003c*/ 	.word	0x00000000
        /*0040*/ 	.short	0x0000
        /*0042*/ 	.short	0x0000
        /*0044*/ 	.byte	0x00, 0xf5, 0x21, 0x00


	//----- nvinfo : EIATTR_SPARSE_MMA_MASK
	.align		4
.L_245:
        /*0048*/ 	.byte	0x03, 0x50
        /*004a*/ 	.short	0x0000


	//----- nvinfo : EIATTR_MAXREG_COUNT
	.align		4
        /*004c*/ 	.byte	0x03, 0x1b
        /*004e*/ 	.short	0x00ff


	//----- nvinfo : EIATTR_MERCURY_ISA_VERSION
	.align		4
        /*0050*/ 	.byte	0x03, 0x5f
        /*0052*/ 	.short	0x0101


	//----- nvinfo : EIATTR_VRC_CTA_INIT_COUNT
	.align		4
        /*0054*/ 	.byte	0x02, 0x4a
	.zero		1
	.zero		1


	//----- nvinfo : EIATTR_EXIT_INSTR_OFFSETS
	.align		4
        /*0058*/ 	.byte	0x04, 0x1c
        /*005a*/ 	.short	(.L_247 - .L_246)


	//   ....[0]....
.L_246:
        /*005c*/ 	.word	0x000000c0


	//   ....[1]....
        /*0060*/ 	.word	0x00000150


	//----- nvinfo : EIATTR_CBANK_PARAM_SIZE
	.align		4
.L_247:
        /*0064*/ 	.byte	0x03, 0x19
        /*0066*/ 	.short	0x0018


	//----- nvinfo : EIATTR_PARAM_CBANK
	.align		4
        /*0068*/ 	.byte	0x04, 0x0a
        /*006a*/ 	.short	(.L_249 - .L_248)
	.align		4
.L_248:
        /*006c*/ 	.word	index@(.nv.constant0._Z20copy2d_simple_kernelPKfPfii)
        /*0070*/ 	.short	0x0380
        /*0072*/ 	.short	0x0018


	//----- nvinfo : EIATTR_SW_WAR
	.align		4
.L_249:
        /*0074*/ 	.byte	0x04, 0x36
        /*0076*/ 	.short	(.L_251 - .L_250)
.L_250:
        /*0078*/ 	.word	0x00000008
.L_251:


//--------------------- .nv.info._Z20copy3d_simple_kernelPKfPfiiiiii --------------------------
	.section	.nv.info._Z20copy3d_simple_kernelPKfPfiiiiii,"",@"SHT_CUDA_INFO"
	.sectionflags	@""
	.align	4


	//----- nvinfo : EIATTR_CUDA_API_VERSION
	.align		4
        /*0000*/ 	.byte	0x04, 0x37
        /*0002*/ 	.short	(.L_253 - .L_252)
.L_252:
        /*0004*/ 	.word	0x00000082


	//----- nvinfo : EIATTR_KPARAM_INFO
	.align		4
.L_253:
        /*0008*/ 	.byte	0x04, 0x17
        /*000a*/ 	.short	(.L_255 - .L_254)
.L_254:
        /*000c*/ 	.word	0x00000000
        /*0010*/ 	.short	0x0007
        /*0012*/ 	.short	0x0024
        /*0014*/ 	.byte	0x00, 0xf0, 0x11, 0x00


	//----- nvinfo : EIATTR_KPARAM_INFO
	.align		4
.L_255:
        /*0018*/ 	.byte	0x04, 0x17
        /*001a*/ 	.short	(.L_257 - .L_256)
.L_256:
        /*001c*/ 	.word	0x00000000
        /*0020*/ 	.short	0x0006
        /*0022*/ 	.short	0x0020
        /*0024*/ 	.byte	0x00, 0xf0, 0x11, 0x00


	//----- nvinfo : EIATTR_KPARAM_INFO
	.align		4
.L_257:
        /*0028*/ 	.byte	0x04, 0x17
        /*002a*/ 	.short	(.L_259 - .L_258)
.L_258:
        /*002c*/ 	.word	0x00000000
        /*0030*/ 	.short	0x0005
        /*0032*/ 	.short	0x001c
        /*0034*/ 	.byte	0x00, 0xf0, 0x11, 0x00


	//----- nvinfo : EIATTR_KPARAM_INFO
	.align		4
.L_259:
        /*0038*/ 	.byte	0x04, 0x17
        /*003a*/ 	.short	(.L_261 - .L_260)
.L_260:
        /*003c*/ 	.word	0x00000000
        /*0040*/ 	.short	0x0004
        /*0042*/ 	.short	0x0018
        /*0044*/ 	.byte	0x00, 0xf0, 0x11, 0x00


	//----- nvinfo : EIATTR_KPARAM_INFO
	.align		4
.L_261:
        /*0048*/ 	.byte	0x04, 0x17
        /*004a*/ 	.short	(.L_263 - .L_262)
.L_262:
        /*004c*/ 	.word	0x00000000
        /*0050*/ 	.short	0x0003
        /*0052*/ 	.short	0x0014
        /*0054*/ 	.byte	0x00, 0xf0, 0x11, 0x00


	//----- nvinfo : EIATTR_KPARAM_INFO
	.align		4
.L_263:
        /*0058*/ 	.byte	0x04, 0x17
        /*005a*/ 	.short	(.L_265 - .L_264)
.L_264:
        /*005c*/ 	.word	0x00000000
        /*0060*/ 	.short	0x0002
        /*0062*/ 	.short	0x0010
        /*0064*/ 	.byte	0x00, 0xf0, 0x11, 0x00


	//----- nvinfo : EIATTR_KPARAM_INFO
	.align		4
.L_265:
        /*0068*/ 	.byte	0x04, 0x17
        /*006a*/ 	.short	(.L_267 - .L_266)
.L_266:
        /*006c*/ 	.word	0x00000000
        /*0070*/ 	.short	0x0001
        /*0072*/ 	.short	0x0008
        /*0074*/ 	.byte	0x00, 0xf5, 0x21, 0x00


	//----- nvinfo : EIATTR_KPARAM_INFO
	.align		4
.L_267:
        /*0078*/ 	.byte	0x04, 0x17
        /*007a*/ 	.short	(.L_269 - .L_268)
.L_268:
        /*007c*/ 	.word	0x00000000
        /*0080*/ 	.short	0x0000
        /*0082*/ 	.short	0x0000
        /*0084*/ 	.byte	0x00, 0xf5, 0x21, 0x00


	//----- nvinfo : EIATTR_SPARSE_MMA_MASK
	.align		4
.L_269:
        /*0088*/ 	.byte	0x03, 0x50
        /*008a*/ 	.short	0x0000


	//----- nvinfo : EIATTR_MAXREG_COUNT
	.align		4
        /*008c*/ 	.byte	0x03, 0x1b
        /*008e*/ 	.short	0x00ff


	//----- nvinfo : EIATTR_MERCURY_ISA_VERSION
	.align		4
        /*0090*/ 	.byte	0x03, 0x5f
        /*0092*/ 	.short	0x0101


	//----- nvinfo : EIATTR_VRC_CTA_INIT_COUNT
	.align		4
        /*0094*/ 	.byte	0x02, 0x4a
	.zero		1
	.zero		1


	//----- nvinfo : EIATTR_EXIT_INSTR_OFFSETS
	.align		4
        /*0098*/ 	.byte	0x04, 0x1c
        /*009a*/ 	.short	(.L_271 - .L_270)


	//   ....[0]....
.L_270:
        /*009c*/ 	.word	0x00000140


	//   ....[1]....
        /*00a0*/ 	.word	0x000001c0


	//----- nvinfo : EIATTR_CBANK_PARAM_SIZE
	.align		4
.L_271:
        /*00a4*/ 	.byte	0x03, 0x19
        /*00a6*/ 	.short	0x0028


	//----- nvinfo : EIATTR_PARAM_CBANK
	.align		4
        /*00a8*/ 	.byte	0x04, 0x0a
        /*00aa*/ 	.short	(.L_273 - .L_272)
	.align		4
.L_272:
        /*00ac*/ 	.word	index@(.nv.constant0._Z20copy3d_simple_kernelPKfPfiiiiii)
        /*00b0*/ 	.short	0x0380
        /*00b2*/ 	.short	0x0028


	//----- nvinfo : EIATTR_SW_WAR
	.align		4
.L_273:
        /*00b4*/ 	.byte	0x04, 0x36
        /*00b6*/ 	.short	(.L_275 - .L_274)
.L_274:
        /*00b8*/ 	.word	0x00000008
.L_275:


//--------------------- .nv.callgraph             --------------------------
	.section	.nv.callgraph,"",@"SHT_CUDA_CALLGRAPH"
	.align	4
	.sectionentsize	8
	.align		4
        /*0000*/ 	.word	0x00000000
	.align		4
        /*0004*/ 	.word	0xffffffff
	.align		4
        /*0008*/ 	.word	0x00000000
	.align		4
        /*000c*/ 	.word	0xfffffffe
	.align		4
        /*0010*/ 	.word	0x00000000
	.align		4
        /*0014*/ 	.word	0xfffffffd
	.align		4
        /*0018*/ 	.word	0x00000000
	.align		4
        /*001c*/ 	.word	0xfffffffc


//--------------------- .text._Z30transpose3d_shm_bank_kernel_v2PKfPfiiiiii --------------------------
	.section	.text._Z30transpose3d_shm_bank_kernel_v2PKfPfiiiiii,"ax",@progbits
	.align	128
        .global         _Z30transpose3d_shm_bank_kernel_v2PKfPfiiiiii
        .type           _Z30transpose3d_shm_bank_kernel_v2PKfPfiiiiii,@function
        .size           _Z30transpose3d_shm_bank_kernel_v2PKfPfiiiiii,(.L_x_18 - _Z30transpose3d_shm_bank_kernel_v2PKfPfiiiiii)
        .other          _Z30transpose3d_shm_bank_kernel_v2PKfPfiiiiii,@"STO_CUDA_ENTRY STV_DEFAULT"
_Z30transpose3d_shm_bank_kernel_v2PKfPfiiiiii:
.text._Z30transpose3d_shm_bank_kernel_v2PKfPfiiiiii:
[----:B------:R-:W-:Y:S08]  /*0000*/  LDC R1, c[0x0][0x37c] ;  /* 0x0000df00ff017b82 */ /* 0x000ff00000000800 */
[----:B------:R-:W0:Y:S01]  /*0010*/  LDC R0, c[0x0][0x39c] ;  /* 0x0000e700ff007b82 */ /* 0x000e220000000800 */
[----:B------:R-:W1:Y:S01]  /*0020*/  S2R R8, SR_TID.Z ;  /* 0x0000000000087919 */ /* 0x000e620000002300 */
[----:B------:R-:W2:Y:S01]  /*0030*/  LDCU.64 UR8, c[0x0][0x390] ;  /* 0x00007200ff0877ac */ /* 0x000ea20008000a00 */
[----:B------:R-:W-:Y:S01]  /*0040*/  BSSY.RECONVERGENT B0, `(.L_x_0) ;  /* 0x000008d000007945 */ /* 0x000fe20003800200 */
[----:B------:R-:W3:Y:S01]  /*0050*/  S2R R7, SR_TID.Y ;  /* 0x0000000000077919 */ /* 0x000ee20000002200 */
[----:B------:R-:W4:Y:S03]  /*0060*/  LDCU UR7, c[0x0][0x398] ;  /* 0x00007300ff0777ac */ /* 0x000f260008000800 */
[----:B------:R-:W5:Y:S01]  /*0070*/  LDC.64 R2, c[0x0][0x3a0] ;  /* 0x0000e800ff027b82 */ /* 0x000f620000000a00 */
[----:B------:R-:W2:Y:S01]  /*0080*/  S2R R6, SR_TID.X ;  /* 0x0000000000067919 */ /* 0x000ea20000002100 */
[----:B------:R-:W0:Y:S01]  /*0090*/  LDCU.64 UR4, c[0x0][0x358] ;  /* 0x00006b00ff0477ac */ /* 0x000e220008000a00 */
[----:B------:R-:W4:Y:S05]  /*00a0*/  S2R R12, SR_CTAID.Y ;  /* 0x00000000000c7919 */ /* 0x000f2a0000002600 */
[----:B------:R-:W2:Y:S01]  /*00b0*/  S2UR UR6, SR_CTAID.Z ;  /* 0x00000000000679c3 */ /* 0x000ea20000002700 */
[----:B------:R-:W4:Y:S01]  /*00c0*/  S2R R13, SR_CTAID.X ;  /* 0x00000000000d7919 */ /* 0x000f220000002500 */
[----:B0-----:R-:W-:-:S05]  /*00d0*/  IMAD.SHL.U32 R9, R0, 0x4, RZ ;  /* 0x0000000400097824 */ /* 0x001fca00078e00ff */
[C---:B------:R-:W-:Y:S02]  /*00e0*/  ISETP.EQ.AND P1, PT, R9.reuse, -0xc, PT ;  /* 0xfffffff40900780c */ /* 0x040fe40003f22270 */
[C---:B------:R-:W-:Y:S01]  /*00f0*/  ISETP.EQ.AND P6, PT, R9.reuse, -0x8, PT ;  /* 0xfffffff80900780c */ /* 0x040fe20003fc2270 */
[----:B-----5:R-:W-:Y:S01]  /*0100*/  IMAD.SHL.U32 R11, R2, 0x4, RZ ;  /* 0x00000004020b7824 */ /* 0x020fe200078e00ff */
[----:B------:R-:W-:Y:S01]  /*0110*/  ISETP.EQ.AND P5, PT, R9, -0x4, PT ;  /* 0xfffffffc0900780c */ /* 0x000fe20003fa2270 */
[----:B------:R-:W-:Y:S01]  /*0120*/  IMAD.SHL.U32 R14, R3, 0x4, RZ ;  /* 0x00000004030e7824 */ /* 0x000fe200078e00ff */
[C---:B------:R-:W-:Y:S02]  /*0130*/  ISETP.EQ.AND P0, PT, R9.reuse, RZ, PT ;  /* 0x000000ff0900720c */ /* 0x040fe40003f02270 */
[C---:B------:R-:W-:Y:S02]  /*0140*/  ISETP.EQ.AND P3, PT, R9.reuse, 0x4, PT ;  /* 0x000000040900780c */ /* 0x040fe40003f62270 */
[----:B------:R-:W-:-:S02]  /*0150*/  ISETP.EQ.AND P2, PT, R9, 0x8, PT ;  /* 0x000000080900780c */ /* 0x000fc40003f42270 */
[----:B------:R-:W-:Y:S01]  /*0160*/  ISETP.EQ.AND P4, PT, R11, -0xc, PT ;  /* 0xfffffff40b00780c */ /* 0x000fe20003f82270 */
[----:B-1----:R-:W-:Y:S01]  /*0170*/  @P1 IMAD.MOV.U32 R0, RZ, RZ, R8 ;  /* 0x000000ffff001224 */ /* 0x002fe200078e0008 */
[----:B------:R-:W-:Y:S01]  /*0180*/  ISETP.EQ.AND P1, PT, R9, 0xc, PT ;  /* 0x0000000c0900780c */ /* 0x000fe20003f22270 */
[----:B---3--:R-:W-:Y:S01]  /*0190*/  @P6 IMAD.MOV.U32 R0, RZ, RZ, R7 ;  /* 0x000000ffff006224 */ /* 0x008fe200078e0007 */
[C---:B------:R-:W-:Y:S01]  /*01a0*/  ISETP.EQ.AND P6, PT, R11.reuse, -0x8, PT ;  /* 0xfffffff80b00780c */ /* 0x040fe20003fc2270 */
[----:B--2---:R-:W-:Y:S01]  /*01b0*/  @P5 IMAD.MOV.U32 R0, RZ, RZ, R6 ;  /* 0x000000ffff005224 */ /* 0x004fe200078e0006 */
[C---:B------:R-:W-:Y:S01]  /*01c0*/  ISETP.EQ.AND P5, PT, R11.reuse, -0x4, PT ;  /* 0xfffffffc0b00780c */ /* 0x040fe20003fa2270 */
[----:B------:R-:W-:Y:S02]  /*01d0*/  @P0 IMAD.U32 R2, RZ, RZ, UR6 ;  /* 0x00000006ff020e24 */ /* 0x000fe4000f8e00ff */
[----:B----4-:R-:W-:Y:S02]  /*01e0*/  @P3 IMAD.MOV.U32 R2, RZ, RZ, R12 ;  /* 0x000000ffff023224 */ /* 0x010fe400078e000c */
[----:B------:R-:W-:Y:S01]  /*01f0*/  @P2 IMAD.MOV.U32 R2, RZ, RZ, R13 ;  /* 0x000000ffff022224 */ /* 0x000fe200078e000d */
[----:B------:R-:W0:Y:S01]  /*0200*/  @P0 LDC R0, c[0x0][0x390] ;  /* 0x0000e400ff000b82 */ /* 0x000e220000000800 */
[----:B------:R-:W-:Y:S01]  /*0210*/  ISETP.EQ.AND P0, PT, R14, -0xc, PT ;  /* 0xfffffff40e00780c */ /* 0x000fe20003f02270 */
[----:B------:R-:W-:Y:S01]  /*0220*/  @P4 IMAD.MOV.U32 R4, RZ, RZ, R8 ;  /* 0x000000ffff044224 */ /* 0x000fe200078e0008 */
[----:B------:R-:W-:-:S02]  /*0230*/  ISETP.EQ.AND P4, PT, R11, RZ, PT ;  /* 0x000000ff0b00720c */ /* 0x000fc40003f82270 */
[----:B------:R-:W-:Y:S01]  /*0240*/  @P6 IMAD.MOV.U32 R4, RZ, RZ, R7 ;  /* 0x000000ffff046224 */ /* 0x000fe200078e0007 */
[----:B------:R-:W-:Y:S01]  /*0250*/  ISETP.EQ.AND P6, PT, R11, 0x4, PT ;  /* 0x000000040b00780c */ /* 0x000fe20003fc2270 */
[----:B------:R-:W-:Y:S01]  /*0260*/  @P5 IMAD.MOV.U32 R4, RZ, RZ, R6 ;  /* 0x000000ffff045224 */ /* 0x000fe200078e0006 */
[----:B------:R-:W1:Y:S01]  /*0270*/  @P1 LDC R2, c[0x0][0x390] ;  /* 0x0000e400ff021b82 */ /* 0x000e620000000800 */
[C---:B------:R-:W-:Y:S02]  /*0280*/  ISETP.EQ.AND P1, PT, R14.reuse, -0x8, PT ;  /* 0xfffffff80e00780c */ /* 0x040fe40003f22270 */
[----:B------:R-:W-:-:S03]  /*0290*/  ISETP.EQ.AND P5, PT, R14, -0x4, PT ;  /* 0xfffffffc0e00780c */ /* 0x000fc60003fa2270 */
[----:B------:R-:W-:Y:S01]  /*02a0*/  @P0 IMAD.MOV.U32 R5, RZ, RZ, R8 ;  /* 0x000000ffff050224 */ /* 0x000fe200078e0008 */
[----:B------:R-:W-:Y:S01]  /*02b0*/  ISETP.EQ.AND P0, PT, R11, 0x8, PT ;  /* 0x000000080b00780c */ /* 0x000fe20003f02270 */
[----:B------:R-:W-:Y:S01]  /*02c0*/  @P4 IMAD.U32 R3, RZ, RZ, UR6 ;  /* 0x00000006ff034e24 */ /* 0x000fe2000f8e00ff */
[----:B------:R-:W2:Y:S01]  /*02d0*/  @P4 LDC R4, c[0x0][0x390] ;  /* 0x0000e400ff044b82 */ /* 0x000ea20000000800 */
[----:B------:R-:W-:Y:S01]  /*02e0*/  ISETP.EQ.AND P4, PT, R9, 0x10, PT ;  /* 0x000000100900780c */ /* 0x000fe20003f82270 */
[----:B------:R-:W-:-:S03]  /*02f0*/  @P6 IMAD.MOV.U32 R3, RZ, RZ, R12 ;  /* 0x000000ffff036224 */ /* 0x000fc600078e000c */
[----:B------:R-:W-:Y:S01]  /*0300*/  @P1 IMAD.MOV.U32 R5, RZ, RZ, R7 ;  /* 0x000000ffff051224 */ /* 0x000fe200078e0007 */
[C---:B------:R-:W-:Y:S01]  /*0310*/  ISETP.EQ.AND P1, PT, R11.reuse, 0xc, PT ;  /* 0x0000000c0b00780c */ /* 0x040fe20003f22270 */
[----:B------:R-:W-:Y:S01]  /*0320*/  @P5 IMAD.MOV.U32 R5, RZ, RZ, R6 ;  /* 0x000000ffff055224 */ /* 0x000fe200078e0006 */
[----:B------:R-:W-:Y:S01]  /*0330*/  ISETP.EQ.AND P5, PT, R14, RZ, PT ;  /* 0x000000ff0e00720c */ /* 0x000fe20003fa2270 */
[----:B0-----:R-:W0:Y:S01]  /*0340*/  @P3 LDC R0, c[0x0][0x394] ;  /* 0x0000e500ff003b82 */ /* 0x001e220000000800 */
[----:B------:R-:W-:Y:S01]  /*0350*/  ISETP.EQ.AND P3, PT, R11, 0x14, PT ;  /* 0x000000140b00780c */ /* 0x000fe20003f62270 */
[----:B------:R-:W-:-:S06]  /*0360*/  @P0 IMAD.MOV.U32 R3, RZ, RZ, R13 ;  /* 0x000000ffff030224 */ /* 0x000fcc00078e000d */
[----:B-1----:R-:W1:Y:S01]  /*0370*/  @P4 LDC R2, c[0x0][0x394] ;  /* 0x0000e500ff024b82 */ /* 0x002e620000000800 */
[----:B------:R-:W-:-:S03]  /*0380*/  ISETP.EQ.AND P4, PT, R14, 0x8, PT ;  /* 0x000000080e00780c */ /* 0x000fc60003f82270 */
[----:B------:R-:W-:-:S04]  /*0390*/  @P5 IMAD.U32 R10, RZ, RZ, UR6 ;  /* 0x00000006ff0a5e24 */ /* 0x000fc8000f8e00ff */
[----:B------:R-:W3:Y:S01]  /*03a0*/  @P1 LDC R3, c[0x0][0x390] ;  /* 0x0000e400ff031b82 */ /* 0x000ee20000000800 */
[----:B------:R-:W-:-:S07]  /*03b0*/  ISETP.EQ.AND P1, PT, R11, 0x10, PT ;  /* 0x000000100b00780c */ /* 0x000fce0003f22270 */
[----:B------:R-:W4:Y:S01]  /*03c0*/  @P5 LDC R5, c[0x0][0x390] ;  /* 0x0000e400ff055b82 */ /* 0x000f220000000800 */
[----:B------:R-:W-:-:S07]  /*03d0*/  ISETP.EQ.AND P5, PT, R14, 0x4, PT ;  /* 0x000000040e00780c */ /* 0x000fce0003fa2270 */
[----:B--2---:R-:W2:Y:S06]  /*03e0*/  @P6 LDC R4, c[0x0][0x394] ;  /* 0x0000e500ff046b82 */ /* 0x004eac0000000800 */
[----:B------:R-:W-:Y:S02]  /*03f0*/  @P5 IMAD.MOV.U32 R10, RZ, RZ, R12 ;  /* 0x000000ffff0a5224 */ /* 0x000fe400078e000c */
[----:B---3--:R-:W3:Y:S01]  /*0400*/  @P1 LDC R3, c[0x0][0x394] ;  /* 0x0000e500ff031b82 */ /* 0x008ee20000000800 */
[----:B------:R-:W-:Y:S01]  /*0410*/  ISETP.EQ.AND P1, PT, R14, 0xc, PT ;  /* 0x0000000c0e00780c */ /* 0x000fe20003f22270 */
[----:B------:R-:W-:-:S02]  /*0420*/  @P4 IMAD.MOV.U32 R10, RZ, RZ, R13 ;  /* 0x000000ffff0a4224 */ /* 0x000fc400078e000d */
[----:B------:R-:W-:Y:S02]  /*0430*/  IMAD R12, R12, 0x20, R7 ;  /* 0x000000200c0c7824 */ /* 0x000fe400078e0207 */
[----:B------:R-:W-:Y:S02]  /*0440*/  IMAD R13, R13, 0x20, R6 ;  /* 0x000000200d0d7824 */ /* 0x000fe400078e0206 */
[----:B----4-:R-:W4:Y:S08]  /*0450*/  @P5 LDC R5, c[0x0][0x394] ;  /* 0x0000e500ff055b82 */ /* 0x010f300000000800 */
[----:B------:R-:W5:Y:S01]  /*0460*/  @P1 LDC R10, c[0x0][0x390] ;  /* 0x0000e400ff0a1b82 */ /* 0x000f620000000800 */
[----:B------:R-:W-:-:S07]  /*0470*/  ISETP.EQ.AND P1, PT, R14, 0x10, PT ;  /* 0x000000100e00780c */ /* 0x000fce0003f22270 */
[----:B---3--:R-:W3:Y:S01]  /*0480*/  @P3 LDC R3, c[0x0][0x398] ;  /* 0x0000e600ff033b82 */ /* 0x008ee20000000800 */
[----:B------:R-:W-:-:S07]  /*0490*/  ISETP.EQ.AND P3, PT, R14, 0x14, PT ;  /* 0x000000140e00780c */ /* 0x000fce0003f62270 */
[----:B--2---:R-:W2:Y:S01]  /*04a0*/  @P0 LDC R4, c[0x0][0x398] ;  /* 0x0000e600ff040b82 */ /* 0x004ea20000000800 */
[----:B------:R-:W-:-:S07]  /*04b0*/  ISETP.GE.AND P0, PT, R12, UR9, PT ;  /* 0x000000090c007c0c */ /* 0x000fce000bf06270 */
[----:B-----5:R-:W5:Y:S01]  /*04c0*/  @P1 LDC R10, c[0x0][0x394] ;  /* 0x0000e500ff0a1b82 */ /* 0x020f620000000800 */
[----:B------:R-:W-:Y:S01]  /*04d0*/  ISETP.EQ.AND P1, PT, R9, 0x14, PT ;  /* 0x000000140900780c */ /* 0x000fe20003f22270 */
[----:B------:R-:W-:-:S05]  /*04e0*/  VIADD R9, R8, UR6 ;  /* 0x0000000608097c36 */ /* 0x000fca0008000000 */
[----:B------:R-:W-:Y:S01]  /*04f0*/  ISETP.GE.OR P0, PT, R9, UR8, P0 ;  /* 0x0000000809007c0c */ /* 0x000fe20008706670 */
[----:B0-----:R-:W0:Y:S01]  /*0500*/  @P2 LDC R0, c[0x0][0x398] ;  /* 0x0000e600ff002b82 */ /* 0x001e220000000800 */
[----:B---3--:R-:W-:-:S07]  /*0510*/  IMAD R3, R3, 0x20, R7 ;  /* 0x0000002003037824 */ /* 0x008fce00078e0207 */
[----:B-1----:R-:W1:Y:S01]  /*0520*/  @P1 LDC R2, c[0x0][0x398] ;  /* 0x0000e600ff021b82 */ /* 0x002e620000000800 */
[----:B--2---:R-:W-:-:S07]  /*0530*/  ISETP.GE.AND P1, PT, R3, R4, PT ;  /* 0x000000040300720c */ /* 0x004fce0003f26270 */
[----:B-----5:R-:W2:Y:S08]  /*0540*/  @P3 LDC R10, c[0x0][0x398] ;  /* 0x0000e600ff0a3b82 */ /* 0x020eb00000000800 */
[----:B----4-:R-:W3:Y:S01]  /*0550*/  @P4 LDC R5, c[0x0][0x398] ;  /* 0x0000e600ff054b82 */ /* 0x010ee20000000800 */
[----:B-1----:R-:W-:-:S05]  /*0560*/  IMAD.IADD R2, R8, 0x1, R2 ;  /* 0x0000000108027824 */ /* 0x002fca00078e0202 */
[----:B0-----:R-:W-:Y:S02]  /*0570*/  ISETP.GE.OR P2, PT, R2, R0, P1 ;  /* 0x000000000200720c */ /* 0x001fe40000f46670 */
[----:B------:R-:W-:Y:S01]  /*0580*/  ISETP.GE.OR P1, PT, R13, UR7, P0 ;  /* 0x000000070d007c0c */ /* 0x000fe20008726670 */
[----:B--2---:R-:W-:-:S05]  /*0590*/  IMAD R0, R10, 0x20, R6 ;  /* 0x000000200a007824 */ /* 0x004fca00078e0206 */
[----:B---3--:R-:W-:-:S07]  /*05a0*/  ISETP.GE.OR P0, PT, R0, R5, P2 ;  /* 0x000000050000720c */ /* 0x008fce0001706670 */
[----:B------:R-:W-:Y:S06]  /*05b0*/  @P1 BRA `(.L_x_1) ;  /* 0x0000000000d41947 */ /* 0x000fec0003800000 */
[----:B------:R-:W0:Y:S01]  /*05c0*/  LDC.64 R10, c[0x0][0x380] ;  /* 0x0000e000ff0a7b82 */ /* 0x000e220000000a00 */
[----:B------:R-:W-:-:S04]  /*05d0*/  IMAD R12, R9, UR9, R12 ;  /* 0x00000009090c7c24 */ /* 0x000fc8000f8e020c */
[----:B------:R-:W-:-:S03]  /*05e0*/  IMAD R13, R12, UR7, R13 ;  /* 0x000000070c0d7c24 */ /* 0x000fc6000f8e020d */
[----:B------:R-:W1:Y:S08]  /*05f0*/  LDC R9, c[0x0][0x39c] ;  /* 0x0000e700ff097b82 */ /* 0x000e700000000800 */
[----:B------:R-:W2:Y:S01]  /*0600*/  LDC.64 R14, c[0x0][0x3a0] ;  /* 0x0000e800ff0e7b82 */ /* 0x000ea20000000a00 */
[----:B0-----:R-:W-:-:S06]  /*0610*/  IMAD.WIDE R10, R13, 0x4, R10 ;  /* 0x000000040d0a7825 */ /* 0x001fcc00078e020a */
[----:B------:R0:W3:Y:S01]  /*0620*/  LDG.E R10, desc[UR4][R10.64] ;  /* 0x000000040a0a7981 */ /* 0x0000e2000c1e1900 */
[----:B-1----:R-:W-:Y:S01]  /*0630*/  IMAD.SHL.U32 R9, R9, 0x4, RZ ;  /* 0x0000000409097824 */ /* 0x002fe200078e00ff */
[----:B------:R-:W1:Y:S04]  /*0640*/  S2R R16, SR_CgaCtaId ;  /* 0x0000000000107919 */ /* 0x000e680000008800 */
[C---:B------:R-:W-:Y:S02]  /*0650*/  ISETP.EQ.AND P2, PT, R9.reuse, RZ, PT ;  /* 0x000000ff0900720c */ /* 0x040fe40003f42270 */
[C---:B------:R-:W-:Y:S01]  /*0660*/  ISETP.EQ.AND P3, PT, R9.reuse, 0x4, PT ;  /* 0x000000040900780c */ /* 0x040fe20003f62270 */
[----:B--2---:R-:W-:Y:S01]  /*0670*/  IMAD.SHL.U32 R13, R14, 0x4, RZ ;  /* 0x000000040e0d7824 */ /* 0x004fe200078e00ff */
[----:B------:R-:W-:Y:S01]  /*0680*/  ISETP.EQ.AND P6, PT, R9, 0x8, PT ;  /* 0x000000080900780c */ /* 0x000fe20003fc2270 */
[----:B------:R-:W-:Y:S01]  /*0690*/  IMAD.SHL.U32 R14, R15, 0x4, RZ ;  /* 0x000000040f0e7824 */ /* 0x000fe200078e00ff */
[----:B------:R-:W-:-:S02]  /*06a0*/  ISETP.EQ.AND P4, PT, R9, 0xc, PT ;  /* 0x0000000c0900780c */ /* 0x000fc40003f82270 */
[C---:B------:R-:W-:Y:S02]  /*06b0*/  ISETP.EQ.AND P5, PT, R13.reuse, RZ, PT ;  /* 0x000000ff0d00720c */ /* 0x040fe40003fa2270 */
[----:B------:R-:W-:-:S03]  /*06c0*/  ISETP.EQ.AND P1, PT, R13, 0x4, PT ;  /* 0x000000040d00780c */ /* 0x000fc60003f22270 */
[----:B------:R-:W-:Y:S01]  /*06d0*/  @P2 IMAD.MOV.U32 R12, RZ, RZ, R8 ;  /* 0x000000ffff0c2224 */ /* 0x000fe200078e0008 */
[----:B------:R-:W-:Y:S01]  /*06e0*/  ISETP.EQ.AND P2, PT, R13, 0x8, PT ;  /* 0x000000080d00780c */ /* 0x000fe20003f42270 */
[----:B------:R-:W-:Y:S01]  /*06f0*/  @P3 IMAD.MOV.U32 R12, RZ, RZ, R7 ;  /* 0x000000ffff0c3224 */ /* 0x000fe200078e0007 */
[C---:B------:R-:W-:Y:S01]  /*0700*/  ISETP.EQ.AND P3, PT, R14.reuse, RZ, PT ;  /* 0x000000ff0e00720c */ /* 0x040fe20003f62270 */
[----:B------:R-:W-:Y:S01]  /*0710*/  @P6 IMAD.MOV.U32 R12, RZ, RZ, R6 ;  /* 0x000000ffff0c6224 */ /* 0x000fe200078e0006 */
[----:B------:R-:W-:-:S03]  /*0720*/  ISETP.EQ.AND P6, PT, R14, 0x4, PT ;  /* 0x000000040e00780c */ /* 0x000fc60003fc2270 */
[----:B0-----:R-:W-:Y:S01]  /*0730*/  @P5 IMAD.MOV.U32 R11, RZ, RZ, R8 ;  /* 0x000000ffff0b5224 */ /* 0x001fe200078e0008 */
[----:B------:R-:W-:Y:S01]  /*0740*/  ISETP.EQ.AND P5, PT, R13, 0xc, PT ;  /* 0x0000000c0d00780c */ /* 0x000fe20003fa2270 */
[--C-:B------:R-:W-:Y:S01]  /*0750*/  @P1 IMAD.MOV.U32 R11, RZ, RZ, R7.reuse ;  /* 0x000000ffff0b1224 */ /* 0x100fe200078e0007 */
[C---:B------:R-:W-:Y:S01]  /*0760*/  ISETP.EQ.AND P1, PT, R14.reuse, 0x8, PT ;  /* 0x000000080e00780c */ /* 0x040fe20003f22270 */
[----:B------:R-:W0:Y:S02]  /*0770*/  @P4 LDC R12, c[0x0][0x390] ;  /* 0x0000e400ff0c4b82 */ /* 0x000e240000000800 */
[----:B------:R-:W-:Y:S01]  /*0780*/  @P2 IMAD.MOV.U32 R11, RZ, RZ, R6 ;  /* 0x000000ffff0b2224 */ /* 0x000fe200078e0006 */
[C---:B------:R-:W-:Y:S01]  /*0790*/  ISETP.EQ.AND P2, PT, R14.reuse, 0xc, PT ;  /* 0x0000000c0e00780c */ /* 0x040fe20003f42270 */
[----:B------:R-:W-:Y:S01]  /*07a0*/  @P3 IMAD.MOV.U32 R15, RZ, RZ, R8 ;  /* 0x000000ffff0f3224 */ /* 0x000fe200078e0008 */
[----:B------:R-:W-:Y:S01]  /*07b0*/  ISETP.EQ.AND P3, PT, R14, 0x10, PT ;  /* 0x000000100e00780c */ /* 0x000fe20003f62270 */
[----:B------:R-:W-:-:S04]  /*07c0*/  @P6 IMAD.MOV.U32 R15, RZ, RZ, R7 ;  /* 0x000000ffff0f6224 */ /* 0x000fc800078e0007 */
[----:B------:R-:W2:Y:S02]  /*07d0*/  @P5 LDC R11, c[0x0][0x390] ;  /* 0x0000e400ff0b5b82 */ /* 0x000ea40000000800 */
[----:B------:R-:W-:Y:S01]  /*07e0*/  @P1 IMAD.MOV.U32 R15, RZ, RZ, R6 ;  /* 0x000000ffff0f1224 */ /* 0x000fe200078e0006 */
[----:B------:R-:W-:-:S05]  /*07f0*/  ISETP.EQ.AND P1, PT, R9, 0x10, PT ;  /* 0x000000100900780c */ /* 0x000fca0003f22270 */
[----:B------:R-:W4:Y:S01]  /*0800*/  @P2 LDC R15, c[0x0][0x390] ;  /* 0x0000e400ff0f2b82 */ /* 0x000f220000000800 */
[----:B------:R-:W-:-:S07]  /*0810*/  ISETP.EQ.AND P2, PT, R13, 0x10, PT ;  /* 0x000000100d00780c */ /* 0x000fce0003f42270 */
[----:B0-----:R-:W0:Y:S01]  /*0820*/  @P1 LDC R12, c[0x0][0x394] ;  /* 0x0000e500ff0c1b82 */ /* 0x001e220000000800 */
[----:B------:R-:W-:Y:S02]  /*0830*/  ISETP.EQ.AND P1, PT, R9, 0x14, PT ;  /* 0x000000140900780c */ /* 0x000fe40003f22270 */
[----:B------:R-:W-:-:S04]  /*0840*/  MOV R9, 0x400 ;  /* 0x0000040000097802 */ /* 0x000fc80000000f00 */
[----:B-1----:R-:W-:Y:S01]  /*0850*/  LEA R9, R16, R9, 0x18 ;  /* 0x0000000910097211 */ /* 0x002fe200078ec0ff */
[----:B--2---:R-:W1:Y:S01]  /*0860*/  @P2 LDC R11, c[0x0][0x394] ;  /* 0x0000e500ff0b2b82 */ /* 0x004e620000000800 */
[----:B------:R-:W-:-:S07]  /*0870*/  ISETP.EQ.AND P2, PT, R13, 0x14, PT ;  /* 0x000000140d00780c */ /* 0x000fce0003f42270 */
[----:B----4-:R-:W2:Y:S01]  /*0880*/  @P3 LDC R15, c[0x0][0x394] ;  /* 0x0000e500ff0f3b82 */ /* 0x010ea20000000800 */
[----:B------:R-:W-:-:S07]  /*0890*/  ISETP.EQ.AND P3, PT, R14, 0x14, PT ;  /* 0x000000140e00780c */ /* 0x000fce0003f62270 */
[----:B0-----:R-:W0:Y:S08]  /*08a0*/  @P1 LDC R12, c[0x0][0x398] ;  /* 0x0000e600ff0c1b82 */ /* 0x001e300000000800 */
[----:B-1----:R-:W1:Y:S08]  /*08b0*/  @P2 LDC R11, c[0x0][0x398] ;  /* 0x0000e600ff0b2b82 */ /* 0x002e700000000800 */
[----:B--2---:R-:W2:Y:S01]  /*08c0*/  @P3 LDC R15, c[0x0][0x398] ;  /* 0x0000e600ff0f3b82 */ /* 0x004ea20000000800 */
[----:B0-----:R-:W-:-:S04]  /*08d0*/  IMAD R9, R12, 0x1080, R9 ;  /* 0x000010800c097824 */ /* 0x001fc800078e0209 */
[----:B-1----:R-:W-:-:S04]  /*08e0*/  IMAD R9, R11, 0x84, R9 ;  /* 0x000000840b097824 */ /* 0x002fc800078e0209 */
[----:B--2---:R-:W-:-:S05]  /*08f0*/  IMAD R9, R15, 0x4, R9 ;  /* 0x000000040f097824 */ /* 0x004fca00078e0209 */
[----:B---3--:R0:W-:Y:S02]  /*0900*/  STS [R9], R10 ;  /* 0x0000000a09007388 */ /* 0x0081e40000000800 */
.L_x_1:
[----:B------:R-:W-:Y:S05]  /*0910*/  BSYNC.RECONVERGENT B0 ;  /* 0x0000000000007941 */ /* 0x000fea0003800200 */
.L_x_0:
[----:B------:R-:W-:Y:S06]  /*0920*/  BAR.SYNC.DEFER_BLOCKING 0x0 ;  /* 0x0000000000007b1d */ /* 0x000fec0000010000 */
[----:B------:R-:W-:Y:S05]  /*0930*/  @P0 EXIT ;  /* 0x000000000000094d */ /* 0x000fea0003800000 */
[----:B0-----:R-:W0:Y:S01]  /*0940*/  S2R R10, SR_CgaCtaId ;  /* 0x00000000000a7919 */ /* 0x001e220000008800 */
[----:B------:R-:W-:Y:S01]  /*0950*/  MOV R9, 0x400 ;  /* 0x0000040000097802 */ /* 0x000fe20000000f00 */
[----:B------:R-:W-:-:S04]  /*0960*/  IMAD R2, R4, R2, R3 ;  /* 0x0000000204027224 */ /* 0x000fc800078e0203 */
[----:B------:R-:W-:Y:S01]  /*0970*/  IMAD R3, R5, R2, R0 ;  /* 0x0000000205037224 */ /* 0x000fe200078e0200 */
[----:B0-----:R-:W-:-:S05]  /*0980*/  LEA R9, R10, R9, 0x18 ;  /* 0x000000090a097211 */ /* 0x001fca00078ec0ff */
[----:B------:R-:W-:-:S04]  /*0990*/  IMAD R8, R8, 0x1080, R9 ;  /* 0x0000108008087824 */ /* 0x000fc800078e0209 */
[----:B------:R-:W-:-:S04]  /*09a0*/  IMAD R7, R7, 0x84, R8 ;  /* 0x0000008407077824 */ /* 0x000fc800078e0208 */
[----:B------:R-:W-:Y:S02]  /*09b0*/  IMAD R8, R6, 0x4, R7 ;  /* 0x0000000406087824 */ /* 0x000fe400078e0207 */
[----:B------:R-:W0:Y:S03]  /*09c0*/  LDC.64 R6, c[0x0][0x388] ;  /* 0x0000e200ff067b82 */ /* 0x000e260000000a00 */
[----:B------:R-:W1:Y:S01]  /*09d0*/  LDS R9, [R8] ;  /* 0x0000000008097984 */ /* 0x000e620000000800 */
[----:B0-----:R-:W-:-:S05]  /*09e0*/  IMAD.WIDE R2, R3, 0x4, R6 ;  /* 0x0000000403027825 */ /* 0x001fca00078e0206 */
[----:B-1----:R-:W-:Y:S01]  /*09f0*/  STG.E desc[UR4][R2.64], R9 ;  /* 0x0000000902007986 */ /* 0x002fe2000c101904 */
[----:B------:R-:W-:Y:S05]  /*0a00*/  EXIT ;  /* 0x000000000000794d */ /* 0x000fea0003800000 */
.L_x_2:
[----:B------:R-:W-:-:S00]  /*0a10*/  BRA `(.L_x_2) ;  /* 0xfffffffc00fc7947 */ /* 0x000fc0000383ffff */
[----:B------:R-:W-:-:S00]  /*0a20*/  NOP ;  /* 0x0000000000007918 */ /* 0x000fc00000000000 */
        /* <DEDUP_REMOVED lines=13> */
.L_x_18:


//--------------------- .text._Z25transpose3d_shm_kernel_v2PKfPfiiiiii --------------------------
	.section	.text._Z25transpose3d_shm_kernel_v2PKfPfiiiiii,"ax",@progbits
	.align	128
        .global         _Z25transpose3d_shm_kernel_v2PKfPfiiiiii
        .type           _Z25transpose3d_shm_kernel_v2PKfPfiiiiii,@function
        .size           _Z25transpose3d_shm_kernel_v2PKfPfiiiiii,(.L_x_19 - _Z25transpose3d_shm_kernel_v2PKfPfiiiiii)
        .other          _Z25transpose3d_shm_kernel_v2PKfPfiiiiii,@"STO_CUDA_ENTRY STV_DEFAULT"
_Z25transpose3d_shm_kernel_v2PKfPfiiiiii:
.text._Z25transpose3d_shm_kernel_v2PKfPfiiiiii:
        /* <DEDUP_REMOVED lines=15> */
[----:B------:R-:W-:Y:S01]  /*00f0*/  ISETP.EQ.AND P6, PT, R12, -0x8, PT ;  /* 0xfffffff80c00780c */ /* 0x000fe20003fc2270 */
[----:B-----5:R-:W-:Y:S01]  /*0100*/  IMAD.SHL.U32 R13, R2, 0x4, RZ ;  /* 0x00000004020d7824 */ /* 0x020fe200078e00ff */
[C---:B------:R-:W-:Y:S01]  /*0110*/  ISETP.EQ.AND P5, PT, R12.reuse, -0x4, PT ;  /* 0xfffffffc0c00780c */ /* 0x040fe20003fa2270 */
[----:B------:R-:W-:Y:S01]  /*0120*/  IMAD.SHL.U32 R14, R3, 0x4, RZ ;  /* 0x00000004030e7824 */ /* 0x000fe200078e00ff */
[C---:B------:R-:W-:Y:S02]  /*0130*/  ISETP.EQ.AND P0, PT, R12.reuse, RZ, PT ;  /* 0x000000ff0c00720c */ /* 0x040fe40003f02270 */
[C---:B------:R-:W-:Y:S02]  /*0140*/  ISETP.EQ.AND P3, PT, R12.reuse, 0x4, PT ;  /* 0x000000040c00780c */ /* 0x040fe40003f62270 */
[----:B------:R-:W-:-:S02]  /*0150*/  ISETP.EQ.AND P2, PT, R12, 0x8, PT ;  /* 0x000000080c00780c */ /* 0x000fc40003f42270 */
[C---:B------:R-:W-:Y:S01]  /*0160*/  ISETP.EQ.AND P4, PT, R13.reuse, -0xc, PT ;  /* 0xfffffff40d00780c */ /* 0x040fe20003f82270 */
        /* <DEDUP_REMOVED lines=36> */
[----:B------:R-:W-:Y:S01]  /*03b0*/  ISETP.EQ.AND P1, PT, R13, 0x10, PT ;  /* 0x000000100d00780c */ /* 0x000fe20003f22270 */
[----:B------:R-:W-:-:S06]  /*03c0*/  IMAD R13, R10, 0x20, R5 ;  /* 0x000000200a0d7824 */ /* 0x000fcc00078e0205 */
[----:B------:R-:W4:Y:S01]  /*03d0*/  @P5 LDC R2, c[0x0][0x390] ;  /* 0x0000e400ff025b82 */ /* 0x000f220000000800 */
[----:B------:R-:W-:-:S07]  /*03e0*/  ISETP.EQ.AND P5, PT, R14, 0x4, PT ;  /* 0x000000040e00780c */ /* 0x000fce0003fa2270 */
[----:B--2---:R-:W2:Y:S06]  /*03f0*/  @P6 LDC R0, c[0x0][0x394] ;  /* 0x0000e500ff006b82 */ /* 0x004eac0000000800 */
[----:B------:R-:W-:Y:S02]  /*0400*/  @P5 IMAD.MOV.U32 R9, RZ, RZ, R10 ;  /* 0x000000ffff095224 */ /* 0x000fe400078e000a */
[----:B---3--:R-:W3:Y:S01]  /*0410*/  @P1 LDC R3, c[0x0][0x394] ;  /* 0x0000e500ff031b82 */ /* 0x008ee20000000800 */
[----:B------:R-:W-:Y:S01]  /*0420*/  ISETP.EQ.AND P1, PT, R14, 0xc, PT ;  /* 0x0000000c0e00780c */ /* 0x000fe20003f22270 */
[----:B------:R-:W-:-:S06]  /*0430*/  @P4 IMAD.MOV.U32 R9, RZ, RZ, R11 ;  /* 0x000000ffff094224 */ /* 0x000fcc00078e000b */
[----:B0-----:R-:W0:Y:S08]  /*0440*/  @P2 LDC R7, c[0x0][0x398] ;  /* 0x0000e600ff072b82 */ /* 0x001e300000000800 */
[----:B------:R-:W5:Y:S01]  /*0450*/  @P1 LDC R9, c[0x0][0x390] ;  /* 0x0000e400ff091b82 */ /* 0x000f620000000800 */
[----:B------:R-:W-:-:S07]  /*0460*/  ISETP.EQ.AND P1, PT, R14, 0x10, PT ;  /* 0x000000100e00780c */ /* 0x000fce0003f22270 */
[----:B---3--:R-:W3:Y:S01]  /*0470*/  @P3 LDC R3, c[0x0][0x398] ;  /* 0x0000e600ff033b82 */ /* 0x008ee20000000800 */
[----:B------:R-:W-:-:S07]  /*0480*/  ISETP.EQ.AND P3, PT, R14, 0x14, PT ;  /* 0x000000140e00780c */ /* 0x000fce0003f62270 */
[----:B----4-:R-:W4:Y:S01]  /*0490*/  @P5 LDC R2, c[0x0][0x394] ;  /* 0x0000e500ff025b82 */ /* 0x010f220000000800 */
[----:B0-----:R-:W-:-:S07]  /*04a0*/  IMAD.MOV.U32 R10, RZ, RZ, R7 ;  /* 0x000000ffff0a7224 */ /* 0x001fce00078e0007 */
[----:B-----5:R-:W0:Y:S01]  /*04b0*/  @P1 LDC R9, c[0x0][0x394] ;  /* 0x0000e500ff091b82 */ /* 0x020e220000000800 */
[----:B------:R-:W-:Y:S01]  /*04c0*/  ISETP.EQ.AND P1, PT, R12, 0x14, PT ;  /* 0x000000140c00780c */ /* 0x000fe20003f22270 */
[----:B------:R-:W-:-:S06]  /*04d0*/  IMAD R12, R11, 0x20, R4 ;  /* 0x000000200b0c7824 */ /* 0x000fcc00078e0204 */
[----:B--2---:R-:W2:Y:S01]  /*04e0*/  @P0 LDC R0, c[0x0][0x398] ;  /* 0x0000e600ff000b82 */ /* 0x004ea20000000800 */
[----:B---3--:R-:W-:Y:S01]  /*04f0*/  IMAD R3, R3, 0x20, R5 ;  /* 0x0000002003037824 */ /* 0x008fe200078e0205 */
[----:B------:R-:W-:-:S06]  /*0500*/  ISETP.GE.AND P0, PT, R13, UR11, PT ;  /* 0x0000000b0d007c0c */ /* 0x000fcc000bf06270 */
[----:B-1----:R-:W1:Y:S08]  /*0510*/  @P1 LDC R8, c[0x0][0x398] ;  /* 0x0000e600ff081b82 */ /* 0x002e700000000800 */
[----:B0-----:R-:W0:Y:S08]  /*0520*/  @P3 LDC R9, c[0x0][0x398] ;  /* 0x0000e600ff093b82 */ /* 0x001e300000000800 */
[----:B----4-:R-:W3:Y:S01]  /*0530*/  @P4 LDC R2, c[0x0][0x398] ;  /* 0x0000e600ff024b82 */ /* 0x010ee20000000800 */
[----:B--2---:R-:W-:Y:S01]  /*0540*/  ISETP.GE.AND P1, PT, R3, R0, PT ;  /* 0x000000000300720c */ /* 0x004fe20003f26270 */
[----:B-1----:R-:W-:-:S02]  /*0550*/  IMAD.IADD R7, R6, 0x1, R8 ;  /* 0x0000000106077824 */ /* 0x002fc400078e0208 */
[----:B------:R-:W-:-:S03]  /*0560*/  VIADD R8, R6, UR8 ;  /* 0x0000000806087c36 */ /* 0x000fc60008000000 */
[----:B------:R-:W-:Y:S02]  /*0570*/  ISETP.GE.OR P2, PT, R7, R10, P1 ;  /* 0x0000000a0700720c */ /* 0x000fe40000f46670 */
[----:B------:R-:W-:Y:S01]  /*0580*/  ISETP.GE.OR P0, PT, R8, UR10, P0 ;  /* 0x0000000a08007c0c */ /* 0x000fe20008706670 */
[----:B0-----:R-:W-:-:S03]  /*0590*/  IMAD R9, R9, 0x20, R4 ;  /* 0x0000002009097824 */ /* 0x001fc600078e0204 */
[----:B------:R-:W-:Y:S02]  /*05a0*/  ISETP.GE.OR P1, PT, R12, UR9, P0 ;  /* 0x000000090c007c0c */ /* 0x000fe40008726670 */
[----:B---3--:R-:W-:-:S11]  /*05b0*/  ISETP.GE.OR P0, PT, R9, R2, P2 ;  /* 0x000000020900720c */ /* 0x008fd60001706670 */
[----:B------:R-:W-:Y:S05]  /*05c0*/  @P1 BRA `(.L_x_4) ;  /* 0x0000000000d41947 */ /* 0x000fea0003800000 */
[----:B------:R-:W0:Y:S01]  /*05d0*/  LDC.64 R10, c[0x0][0x380] ;  /* 0x0000e000ff0a7b82 */ /* 0x000e220000000a00 */
[----:B------:R-:W-:-:S04]  /*05e0*/  IMAD R13, R8, UR11, R13 ;  /* 0x0000000b080d7c24 */ /* 0x000fc8000f8e020d */
[----:B------:R-:W-:-:S03]  /*05f0*/  IMAD R13, R13, UR9, R12 ;  /* 0x000000090d0d7c24 */ /* 0x000fc6000f8e020c */
[----:B------:R-:W1:Y:S01]  /*0600*/  LDC R8, c[0x0][0x39c] ;  /* 0x0000e700ff087b82 */ /* 0x000e620000000800 */
[----:B0-----:R-:W-:-:S07]  /*0610*/  IMAD.WIDE R10, R13, 0x4, R10 ;  /* 0x000000040d0a7825 */ /* 0x001fce00078e020a */
[----:B------:R-:W0:Y:S01]  /*0620*/  LDC.64 R12, c[0x0][0x3a0] ;  /* 0x0000e800ff0c7b82 */ /* 0x000e220000000a00 */
[----:B------:R2:W3:Y:S01]  /*0630*/  LDG.E R10, desc[UR6][R10.64] ;  /* 0x000000060a0a7981 */ /* 0x0004e2000c1e1900 */
[----:B------:R-:W-:Y:S01]  /*0640*/  UMOV UR4, 0x400 ;  /* 0x0000040000047882 */ /* 0x000fe20000000000 */
[----:B-1----:R-:W-:-:S05]  /*0650*/  IMAD.SHL.U32 R8, R8, 0x4, RZ ;  /* 0x0000000408087824 */ /* 0x002fca00078e00ff */
[----:B------:R-:W1:Y:S01]  /*0660*/  S2UR UR5, SR_CgaCtaId ;  /* 0x00000000000579c3 */ /* 0x000e620000008800 */
[C---:B------:R-:W-:Y:S02]  /*0670*/  ISETP.EQ.AND P2, PT, R8.reuse, RZ, PT ;  /* 0x000000ff0800720c */ /* 0x040fe40003f42270 */
[C---:B------:R-:W-:Y:S02]  /*0680*/  ISETP.EQ.AND P3, PT, R8.reuse, 0x4, PT ;  /* 0x000000040800780c */ /* 0x040fe40003f62270 */
[----:B------:R-:W-:Y:S01]  /*0690*/  ISETP.EQ.AND P6, PT, R8, 0x8, PT ;  /* 0x000000080800780c */ /* 0x000fe20003fc2270 */
[----:B0-----:R-:W-:Y:S02]  /*06a0*/  IMAD.SHL.U32 R12, R12, 0x4, RZ ;  /* 0x000000040c0c7824 */ /* 0x001fe400078e00ff */
[----:B------:R-:W-:-:S06]  /*06b0*/  IMAD.SHL.U32 R14, R13, 0x4, RZ ;  /* 0x000000040d0e7824 */ /* 0x000fcc00078e00ff */
[----:B--2---:R-:W-:Y:S01]  /*06c0*/  @P2 IMAD.MOV.U32 R11, RZ, RZ, R6 ;  /* 0x000000ffff0b2224 */ /* 0x004fe200078e0006 */
[C---:B------:R-:W-:Y:S01]  /*06d0*/  ISETP.EQ.AND P5, PT, R12.reuse, RZ, PT ;  /* 0x000000ff0c00720c */ /* 0x040fe20003fa2270 */
[----:B------:R-:W-:Y:S01]  /*06e0*/  @P3 IMAD.MOV.U32 R11, RZ, RZ, R5 ;  /* 0x000000ffff0b3224 */ /* 0x000fe200078e0005 */
[----:B------:R-:W-:Y:S01]  /*06f0*/  ISETP.EQ.AND P1, PT, R12, 0x4, PT ;  /* 0x000000040c00780c */ /* 0x000fe20003f22270 */
[----:B------:R-:W-:Y:S01]  /*0700*/  @P6 IMAD.MOV.U32 R11, RZ, RZ, R4 ;  /* 0x000000ffff0b6224 */ /* 0x000fe200078e0004 */
[----:B------:R-:W-:Y:S01]  /*0710*/  ISETP.EQ.AND P2, PT, R14, RZ, PT ;  /* 0x000000ff0e00720c */ /* 0x000fe20003f42270 */
[----:B-1----:R-:W-:Y:S01]  /*0720*/  ULEA UR4, UR5, UR4, 0x18 ;  /* 0x0000000405047291 */ /* 0x002fe2000f8ec0ff */
[----:B------:R-:W-:Y:S02]  /*0730*/  ISETP.EQ.AND P3, PT, R12, 0x8, PT ;  /* 0x000000080c00780c */ /* 0x000fe40003f62270 */
[----:B------:R-:W-:Y:S02]  /*0740*/  ISETP.EQ.AND P6, PT, R8, 0xc, PT ;  /* 0x0000000c0800780c */ /* 0x000fe40003fc2270 */
[----:B------:R-:W-:-:S03]  /*0750*/  ISETP.EQ.AND P4, PT, R14, 0x4, PT ;  /* 0x000000040e00780c */ /* 0x000fc60003f82270 */
[--C-:B------:R-:W-:Y:S01]  /*0760*/  @P5 IMAD.MOV.U32 R13, RZ, RZ, R6.reuse ;  /* 0x000000ffff0d5224 */ /* 0x100fe200078e0006 */
[----:B------:R-:W-:Y:S01]  /*0770*/  ISETP.EQ.AND P5, PT, R14, 0x8, PT ;  /* 0x000000080e00780c */ /* 0x000fe20003fa2270 */
[--C-:B------:R-:W-:Y:S01]  /*0780*/  @P1 IMAD.MOV.U32 R13, RZ, RZ, R5.reuse ;  /* 0x000000ffff0d1224 */ /* 0x100fe200078e0005 */
[----:B------:R-:W-:Y:S01]  /*0790*/  ISETP.EQ.AND P1, PT, R12, 0xc, PT ;  /* 0x0000000c0c00780c */ /* 0x000fe20003f22270 */
[----:B------:R-:W-:Y:S01]  /*07a0*/  @P2 IMAD.MOV.U32 R15, RZ, RZ, R6 ;  /* 0x000000ffff0f2224 */ /* 0x000fe200078e0006 */
[C---:B------:R-:W-:Y:S01]  /*07b0*/  ISETP.EQ.AND P2, PT, R14.reuse, 0xc, PT ;  /* 0x0000000c0e00780c */ /* 0x040fe20003f42270 */
[----:B------:R-:W-:Y:S01]  /*07c0*/  @P3 IMAD.MOV.U32 R13, RZ, RZ, R4 ;  /* 0x000000ffff0d3224 */ /* 0x000fe200078e0004 */
[----:B------:R-:W-:Y:S01]  /*07d0*/  ISETP.EQ.AND P3, PT, R14, 0x10, PT ;  /* 0x000000100e00780c */ /* 0x000fe20003f62270 */
[----:B------:R-:W0:Y:S02]  /*07e0*/  @P6 LDC R11, c[0x0][0x390] ;  /* 0x0000e400ff0b6b82 */ /* 0x000e240000000800 */
[----:B------:R-:W-:-:S04]  /*07f0*/  @P4 IMAD.MOV.U32 R15, RZ, RZ, R5 ;  /* 0x000000ffff0f4224 */ /* 0x000fc800078e0005 */
[----:B------:R-:W-:Y:S02]  /*0800*/  @P5 IMAD.MOV.U32 R15, RZ, RZ, R4 ;  /* 0x000000ffff0f5224 */ /* 0x000fe400078e0004 */
[----:B------:R-:W1:Y:S01]  /*0810*/  @P1 LDC R13, c[0x0][0x390] ;  /* 0x0000e400ff0d1b82 */ /* 0x000e620000000800 */
[----:B------:R-:W-:-:S07]  /*0820*/  ISETP.EQ.AND P1, PT, R8, 0x10, PT ;  /* 0x000000100800780c */ /* 0x000fce0003f22270 */
[----:B------:R-:W2:Y:S01]  /*0830*/  @P2 LDC R15, c[0x0][0x390] ;  /* 0x0000e400ff0f2b82 */ /* 0x000ea20000000800 */
[----:B------:R-:W-:-:S07]  /*0840*/  ISETP.EQ.AND P2, PT, R12, 0x10, PT ;  /* 0x000000100c00780c */ /* 0x000fce0003f42270 */
[----:B0-----:R-:W0:Y:S01]  /*0850*/  @P1 LDC R11, c[0x0][0x394] ;  /* 0x0000e500ff0b1b82 */ /* 0x001e220000000800 */
[----:B------:R-:W-:-:S07]  /*0860*/  ISETP.EQ.AND P1, PT, R8, 0x14, PT ;  /* 0x000000140800780c */ /* 0x000fce0003f22270 */
[----:B-1----:R-:W1:Y:S01]  /*0870*/  @P2 LDC R13, c[0x0][0x394] ;  /* 0x0000e500ff0d2b82 */ /* 0x002e620000000800 */
[----:B------:R-:W-:-:S07]  /*0880*/  ISETP.EQ.AND P2, PT, R12, 0x14, PT ;  /* 0x000000140c00780c */ /* 0x000fce0003f42270 */
[----:B--2---:R-:W2:Y:S01]  /*0890*/  @P3 LDC R15, c[0x0][0x394] ;  /* 0x0000e500ff0f3b82 */ /* 0x004ea20000000800 */
[----:B------:R-:W-:-:S07]  /*08a0*/  ISETP.EQ.AND P3, PT, R14, 0x14, PT ;  /* 0x000000140e00780c */ /* 0x000fce0003f62270 */
[----:B0-----:R-:W0:Y:S08]  /*08b0*/  @P1 LDC R11, c[0x0][0x398] ;  /* 0x0000e600ff0b1b82 */ /* 0x001e300000000800 */
[----:B-1----:R-:W1:Y:S08]  /*08c0*/  @P2 LDC R13, c[0x0][0x398] ;  /* 0x0000e600ff0d2b82 */ /* 0x002e700000000800 */
[----:B--2---:R-:W2:Y:S01]  /*08d0*/  @P3 LDC R15, c[0x0][0x398] ;  /* 0x0000e600ff0f3b82 */ /* 0x004ea20000000800 */
[----:B0-----:R-:W-:-:S05]  /*08e0*/  LEA R8, R11, UR4, 0xc ;  /* 0x000000040b087c11 */ /* 0x001fca000f8e60ff */
[----:B-1----:R-:W-:-:S04]  /*08f0*/  IMAD R8, R13, 0x80, R8 ;  /* 0x000000800d087824 */ /* 0x002fc800078e0208 */
[----:B--2---:R-:W-:-:S05]  /*0900*/  IMAD R11, R15, 0x4, R8 ;  /* 0x000000040f0b7824 */ /* 0x004fca00078e0208 */
[----:B---3--:R0:W-:Y:S02]  /*0910*/  STS [R11], R10 ;  /* 0x0000000a0b007388 */ /* 0x0081e40000000800 */
.L_x_4:
[----:B------:R-:W-:Y:S05]  /*0920*/  BSYNC.RECONVERGENT B0 ;  /* 0x0000000000007941 */ /* 0x000fea0003800200 */
.L_x_3:
[----:B------:R-:W-:Y:S06]  /*0930*/  BAR.SYNC.DEFER_BLOCKING 0x0 ;  /* 0x0000000000007b1d */ /* 0x000fec0000010000 */
[----:B------:R-:W-:Y:S05]  /*0940*/  @P0 EXIT ;  /* 0x000000000000094d */ /* 0x000fea0003800000 */
[----:B------:R-:W1:Y:S01]  /*0950*/  S2UR UR5, SR_CgaCtaId ;  /* 0x00000000000579c3 */ /* 0x000e620000008800 */
[----:B------:R-:W-:Y:S01]  /*0960*/  UMOV UR4, 0x400 ;  /* 0x0000040000047882 */ /* 0x000fe20000000000 */
[----:B------:R-:W-:-:S04]  /*0970*/  IMAD R0, R0, R7, R3 ;  /* 0x0000000700007224 */ /* 0x000fc800078e0203 */
[----:B------:R-:W-:Y:S01]  /*0980*/  IMAD R3, R2, R0, R9 ;  /* 0x0000000002037224 */ /* 0x000fe200078e0209 */
[----:B-1----:R-:W-:-:S06]  /*0990*/  ULEA UR4, UR5, UR4, 0x18 ;  /* 0x0000000405047291 */ /* 0x002fcc000f8ec0ff */
[----:B------:R-:W-:-:S05]  /*09a0*/  LEA R6, R6, UR4, 0xc ;  /* 0x0000000406067c11 */ /* 0x000fca000f8e60ff */
[----:B------:R-:W-:-:S04]  /*09b0*/  IMAD R5, R5, 0x80, R6 ;  /* 0x0000008005057824 */ /* 0x000fc800078e0206 */
[----:B------:R-:W-:Y:S02]  /*09c0*/  IMAD R6, R4, 0x4, R5 ;  /* 0x0000000404067824 */ /* 0x000fe400078e0205 */
[----:B------:R-:W1:Y:S03]  /*09d0*/  LDC.64 R4, c[0x0][0x388] ;  /* 0x0000e200ff047b82 */ /* 0x000e660000000a00 */
[----:B0-----:R-:W0:Y:S01]  /*09e0*/  LDS R11, [R6] ;  /* 0x00000000060b7984 */ /* 0x001e220000000800 */
[----:B-1----:R-:W-:-:S05]  /*09f0*/  IMAD.WIDE R2, R3, 0x4, R4 ;  /* 0x0000000403027825 */ /* 0x002fca00078e0204 */
[----:B0-----:R-:W-:Y:S01]  /*0a00*/  STG.E desc[UR6][R2.64], R11 ;  /* 0x0000000b02007986 */ /* 0x001fe2000c101906 */
[----:B------:R-:W-:Y:S05]  /*0a10*/  EXIT ;  /* 0x000000000000794d */ /* 0x000fea0003800000 */
.L_x_5:
        /* <DEDUP_REMOVED lines=14> */
.L_x_19:


//--------------------- .text._Z27transpose3d_shm_bank_kernelPKfPfiiiiii --------------------------
	.section	.text._Z27transpose3d_shm_bank_kernelPKfPfiiiiii,"ax",@progbits
	.align	128
        .global         _Z27transpose3d_shm_bank_kernelPKfPfiiiiii
        .type           _Z27transpose3d_shm_bank_kernelPKfPfiiiiii,@function
        .size           _Z27transpose3d_shm_bank_kernelPKfPfiiiiii,(.L_x_20 - _Z27transpose3d_shm_bank_kernelPKfPfiiiiii)
        .other          _Z27transpose3d_shm_bank_kernelPKfPfiiiiii,@"STO_CUDA_ENTRY STV_DEFAULT"
_Z27transpose3d_shm_bank_kernelPKfPfiiiiii:
.text._Z27transpose3d_shm_bank_kernelPKfPfiiiiii:
        /* <DEDUP_REMOVED lines=10> */
[----:B------:R-:W4:Y:S01]  /*00a0*/  S2R R9, SR_CTAID.Z ;  /* 0x0000000000097919 */ /* 0x000f220000002700 */
[----:B------:R-:W4:Y:S01]  /*00b0*/  S2R R12, SR_CTAID.Y ;  /* 0x00000000000c7919 */ /* 0x000f220000002600 */
        /* <DEDUP_REMOVED lines=17> */
[----:B----4-:R-:W-:Y:S02]  /*01d0*/  @P0 IMAD.MOV.U32 R2, RZ, RZ, R9 ;  /* 0x000000ffff020224 */ /* 0x010fe400078e0009 */
[----:B------:R-:W-:Y:S02]  /*01e0*/  @P3 IMAD.MOV.U32 R2, RZ, RZ, R12 ;  /* 0x000000ffff023224 */ /* 0x000fe400078e000c */
[----:B------:R-:W0:Y:S01]  /*01f0*/  @P0 LDC R0, c[0x0][0x390] ;  /* 0x0000e400ff000b82 */ /* 0x000e220000000800 */
[----:B------:R-:W-:Y:S01]  /*0200*/  @P2 IMAD.MOV.U32 R2, RZ, RZ, R13 ;  /* 0x000000ffff022224 */ /* 0x000fe200078e000d */
[----:B------:R-:W-:Y:S01]  /*0210*/  ISETP.EQ.AND P0, PT, R15, -0xc, PT ;  /* 0xfffffff40f00780c */ /* 0x000fe20003f02270 */
[----:B------:R-:W-:Y:S01]  /*0220*/  @P4 IMAD.MOV.U32 R4, RZ, RZ, R8 ;  /* 0x000000ffff044224 */ /* 0x000fe200078e0008 */
[----:B------:R-:W-:-:S02]  /*0230*/  ISETP.EQ.AND P4, PT, R14, RZ, PT ;  /* 0x000000ff0e00720c */ /* 0x000fc40003f82270 */
[----:B------:R-:W-:Y:S01]  /*0240*/  @P6 IMAD.MOV.U32 R4, RZ, RZ, R7 ;  /* 0x000000ffff046224 */ /* 0x000fe200078e0007 */
[----:B------:R-:W-:Y:S01]  /*0250*/  ISETP.EQ.AND P6, PT, R14, 0x4, PT ;  /* 0x000000040e00780c */ /* 0x000fe20003fc2270 */
[----:B------:R-:W1:Y:S01]  /*0260*/  @P1 LDC R2, c[0x0][0x390] ;  /* 0x0000e400ff021b82 */ /* 0x000e620000000800 */
[C---:B------:R-:W-:Y:S01]  /*0270*/  ISETP.EQ.AND P1, PT, R15.reuse, -0x8, PT ;  /* 0xfffffff80f00780c */ /* 0x040fe20003f22270 */
[----:B------:R-:W-:Y:S01]  /*0280*/  @P5 IMAD.MOV.U32 R4, RZ, RZ, R6 ;  /* 0x000000ffff045224 */ /* 0x000fe200078e0006 */
[----:B------:R-:W-:-:S04]  /*0290*/  ISETP.EQ.AND P5, PT, R15, -0x4, PT ;  /* 0xfffffffc0f00780c */ /* 0x000fc80003fa2270 */
[----:B------:R-:W-:Y:S01]  /*02a0*/  @P0 IMAD.MOV.U32 R5, RZ, RZ, R8 ;  /* 0x000000ffff050224 */ /* 0x000fe200078e0008 */
[C---:B------:R-:W-:Y:S01]  /*02b0*/  ISETP.EQ.AND P0, PT, R14.reuse, 0x8, PT ;  /* 0x000000080e00780c */ /* 0x040fe20003f02270 */
[----:B------:R-:W-:Y:S01]  /*02c0*/  @P4 IMAD.MOV.U32 R3, RZ, RZ, R9 ;  /* 0x000000ffff034224 */ /* 0x000fe200078e0009 */
[----:B------:R-:W2:Y:S01]  /*02d0*/  @P4 LDC R4, c[0x0][0x390] ;  /* 0x0000e400ff044b82 */ /* 0x000ea20000000800 */
[----:B------:R-:W-:Y:S01]  /*02e0*/  ISETP.EQ.AND P4, PT, R11, 0x10, PT ;  /* 0x000000100b00780c */ /* 0x000fe20003f82270 */
[----:B------:R-:W-:Y:S02]  /*02f0*/  @P6 IMAD.MOV.U32 R3, RZ, RZ, R12 ;  /* 0x000000ffff036224 */ /* 0x000fe400078e000c */
[----:B------:R-:W-:Y:S01]  /*0300*/  @P1 IMAD.MOV.U32 R5, RZ, RZ, R7 ;  /* 0x000000ffff051224 */ /* 0x000fe200078e0007 */
[C---:B------:R-:W-:Y:S01]  /*0310*/  ISETP.EQ.AND P1, PT, R14.reuse, 0xc, PT ;  /* 0x0000000c0e00780c */ /* 0x040fe20003f22270 */
[----:B------:R-:W-:Y:S01]  /*0320*/  @P5 IMAD.MOV.U32 R5, RZ, RZ, R6 ;  /* 0x000000ffff055224 */ /* 0x000fe200078e0006 */
[----:B------:R-:W-:Y:S01]  /*0330*/  ISETP.EQ.AND P5, PT, R15, RZ, PT ;  /* 0x000000ff0f00720c */ /* 0x000fe20003fa2270 */
[----:B0-----:R-:W0:Y:S01]  /*0340*/  @P3 LDC R0, c[0x0][0x394] ;  /* 0x0000e500ff003b82 */ /* 0x001e220000000800 */
[----:B------:R-:W-:-:S02]  /*0350*/  ISETP.EQ.AND P3, PT, R14, 0x14, PT ;  /* 0x000000140e00780c */ /* 0x000fc40003f62270 */
[----:B------:R-:W-:-:S05]  /*0360*/  @P0 IMAD.MOV.U32 R3, RZ, RZ, R13 ;  /* 0x000000ffff030224 */ /* 0x000fca00078e000d */
[----:B-1----:R-:W1:Y:S01]  /*0370*/  @P4 LDC R2, c[0x0][0x394] ;  /* 0x0000e500ff024b82 */ /* 0x002e620000000800 */
[----:B------:R-:W-:-:S03]  /*0380*/  ISETP.EQ.AND P4, PT, R15, 0x8, PT ;  /* 0x000000080f00780c */ /* 0x000fc60003f82270 */
[----:B------:R-:W-:Y:S02]  /*0390*/  @P5 IMAD.MOV.U32 R10, RZ, RZ, R9 ;  /* 0x000000ffff0a5224 */ /* 0x000fe400078e0009 */
[----:B------:R-:W-:Y:S02]  /*03a0*/  IMAD R9, R9, 0x8, R8 ;  /* 0x0000000809097824 */ /* 0x000fe400078e0208 */
        /* <DEDUP_REMOVED lines=17> */
[----:B------:R-:W-:-:S04]  /*04c0*/  ISETP.GE.AND P0, PT, R12, UR7, PT ;  /* 0x000000070c007c0c */ /* 0x000fc8000bf06270 */
[----:B------:R-:W-:-:S03]  /*04d0*/  ISETP.GE.OR P0, PT, R9, UR6, P0 ;  /* 0x0000000609007c0c */ /* 0x000fc60008706670 */
[----:B-----5:R-:W5:Y:S01]  /*04e0*/  @P1 LDC R10, c[0x0][0x394] ;  /* 0x0000e500ff0a1b82 */ /* 0x020f620000000800 */
[----:B------:R-:W-:-:S07]  /*04f0*/  ISETP.EQ.AND P1, PT, R11, 0x14, PT ;  /* 0x000000140b00780c */ /* 0x000fce0003f22270 */
[----:B0-----:R-:W0:Y:S01]  /*0500*/  @P2 LDC R0, c[0x0][0x398] ;  /* 0x0000e600ff002b82 */ /* 0x001e220000000800 */
[----:B---3--:R-:W-:-:S07]  /*0510*/  IMAD R3, R3, 0x8, R7 ;  /* 0x0000000803037824 */ /* 0x008fce00078e0207 */
[----:B-1----:R-:W1:Y:S01]  /*0520*/  @P1 LDC R2, c[0x0][0x398] ;  /* 0x0000e600ff021b82 */ /* 0x002e620000000800 */
[----:B--2---:R-:W-:-:S07]  /*0530*/  ISETP.GE.AND P1, PT, R3, R4, PT ;  /* 0x000000040300720c */ /* 0x004fce0003f26270 */
[----:B-----5:R-:W2:Y:S08]  /*0540*/  @P3 LDC R10, c[0x0][0x398] ;  /* 0x0000e600ff0a3b82 */ /* 0x020eb00000000800 */
[----:B----4-:R-:W3:Y:S01]  /*0550*/  @P4 LDC R5, c[0x0][0x398] ;  /* 0x0000e600ff054b82 */ /* 0x010ee20000000800 */
[----:B-1----:R-:W-:-:S05]  /*0560*/  IMAD R2, R2, 0x8, R8 ;  /* 0x0000000802027824 */ /* 0x002fca00078e0208 */
        /* <DEDUP_REMOVED lines=58> */
.L_x_7:
[----:B------:R-:W-:Y:S05]  /*0910*/  BSYNC.RECONVERGENT B0 ;  /* 0x0000000000007941 */ /* 0x000fea0003800200 */
.L_x_6:
        /* <DEDUP_REMOVED lines=15> */
.L_x_8:
        /* <DEDUP_REMOVED lines=15> */
.L_x_20:


//--------------------- .text._Z22transpose3d_shm_kernelPKfPfiiiiii --------------------------
	.section	.text._Z22transpose3d_shm_kernelPKfPfiiiiii,"ax",@progbits
	.align	128
        .global         _Z22transpose3d_shm_kernelPKfPfiiiiii
        .type           _Z22transpose3d_shm_kernelPKfPfiiiiii,@function
        .size           _Z22transpose3d_shm_kernelPKfPfiiiiii,(.L_x_21 - _Z22transpose3d_shm_kernelPKfPfiiiiii)
        .other          _Z22transpose3d_shm_kernelPKfPfiiiiii,@"STO_CUDA_ENTRY STV_DEFAULT"
_Z22transpose3d_shm_kernelPKfPfiiiiii:
.text._Z22transpose3d_shm_kernelPKfPfiiiiii:
        /* <DEDUP_REMOVED lines=57> */
[----:B------:R-:W-:-:S04]  /*0390*/  @P5 IMAD.MOV.U32 R9, RZ, RZ, R11 ;  /* 0x000000ffff095224 */ /* 0x000fc800078e000b */
        /* <DEDUP_REMOVED lines=27> */
[----:B-1----:R-:W-:-:S02]  /*0550*/  IMAD R7, R8, 0x8, R6 ;  /* 0x0000000808077824 */ /* 0x002fc400078e0206 */
[----:B------:R-:W-:-:S03]  /*0560*/  IMAD R8, R11, 0x8, R6 ;  /* 0x000000080b087824 */ /* 0x000fc600078e0206 */
        /* <DEDUP_REMOVED lines=59> */
.L_x_10:
[----:B------:R-:W-:Y:S05]  /*0920*/  BSYNC.RECONVERGENT B0 ;  /* 0x0000000000007941 */ /* 0x000fea0003800200 */
.L_x_9:
        /* <DEDUP_REMOVED lines=15> */
.L_x_11:
        /* <DEDUP_REMOVED lines=14> */
.L_x_21:


//--------------------- .text._Z25transpose3d_simple_kernelPKfPfiiiiii --------------------------
	.section	.text._Z25transpose3d_simple_kernelPKfPfiiiiii,"ax",@progbits
	.align	128
        .global         _Z25transpose3d_simple_kernelPKfPfiiiiii
        .type           _Z25transpose3d_simple_kernelPKfPfiiiiii,@function
        .size           _Z25transpose3d_simple_kernelPKfPfiiiiii,(.L_x_22 - _Z25transpose3d_simple_kernelPKfPfiiiiii)
        .other          _Z25transpose3d_simple_kernelPKfPfiiiiii,@"STO_CUDA_ENTRY STV_DEFAULT"
_Z25transpose3d_simple_kernelPKfPfiiiiii:
.text._Z25transpose3d_simple_kernelPKfPfiiiiii:
[----:B------:R-:W-:Y:S01]  /*0000*/  LDC R1, c[0x0][0x37c] ;  /* 0x0000df00ff017b82 */ /* 0x000fe20000000800 */
[----:B------:R-:W0:Y:S07]  /*0010*/  S2R R7, SR_TID.Y ;  /* 0x0000000000077919 */ /* 0x000e2e0000002200 */
[----:B------:R-:W1:Y:S01]  /*0020*/  LDC R0, c[0x0][0x368] ;  /* 0x0000da00ff007b82 */ /* 0x000e620000000800 */
[----:B------:R-:W1:Y:S01]  /*0030*/  S2R R5, SR_TID.Z ;  /* 0x0000000000057919 */ /* 0x000e620000002300 */
[----:B------:R-:W2:Y:S06]  /*0040*/  S2R R9, SR_TID.X ;  /* 0x0000000000097919 */ /* 0x000eac0000002100 */
[----:B------:R-:W0:Y:S08]  /*0050*/  S2UR UR5, SR_CTAID.Y ;  /* 0x00000000000579c3 */ /* 0x000e300000002600 */
[----:B------:R-:W0:Y:S08]  /*0060*/  LDC R6, c[0x0][0x364] ;  /* 0x0000d900ff067b82 */ /* 0x000e300000000800 */
[----:B------:R-:W1:Y:S08]  /*0070*/  S2UR UR4, SR_CTAID.Z ;  /* 0x00000000000479c3 */ /* 0x000e700000002700 */
[----:B------:R-:W3:Y:S08]  /*0080*/  LDC.64 R10, c[0x0][0x390] ;  /* 0x0000e400ff0a7b82 */ /* 0x000ef00000000a00 */
[----:B------:R-:W2:Y:S01]  /*0090*/  S2UR UR6, SR_CTAID.X ;  /* 0x00000000000679c3 */ /* 0x000ea20000002500 */
[----:B0-----:R-:W-:-:S07]  /*00a0*/  IMAD R6, R6, UR5, R7 ;  /* 0x0000000506067c24 */ /* 0x001fce000f8e0207 */
[----:B------:R-:W2:Y:S01]  /*00b0*/  LDC R4, c[0x0][0x360] ;  /* 0x0000d800ff047b82 */ /* 0x000ea20000000800 */
[----:B-1----:R-:W-:-:S07]  /*00c0*/  IMAD R0, R0, UR4, R5 ;  /* 0x0000000400007c24 */ /* 0x002fce000f8e0205 */
[----:B------:R-:W0:Y:S01]  /*00d0*/  LDC.64 R2, c[0x0][0x398] ;  /* 0x0000e600ff027b82 */ /* 0x000e220000000a00 */
[----:B---3--:R-:W-:-:S04]  /*00e0*/  ISETP.GE.AND P0, PT, R6, R11, PT ;  /* 0x0000000b0600720c */ /* 0x008fc80003f06270 */
[----:B------:R-:W-:Y:S01]  /*00f0*/  ISETP.GE.OR P0, PT, R0, R10, P0 ;  /* 0x0000000a0000720c */ /* 0x000fe20000706670 */
[----:B--2---:R-:W-:-:S05]  /*0100*/  IMAD R7, R4, UR6, R9 ;  /* 0x0000000604077c24 */ /* 0x004fca000f8e0209 */
[----:B0-----:R-:W-:-:S13]  /*0110*/  ISETP.GE.OR P0, PT, R7, R2, P0 ;  /* 0x000000020700720c */ /* 0x001fda0000706670 */
[----:B------:R-:W-:Y:S05]  /*0120*/  @P0 EXIT ;  /* 0x000000000000094d */ /* 0x000fea0003800000 */
[----:B------:R-:W0:Y:S01]  /*0130*/  LDC.64 R4, c[0x0][0x380] ;  /* 0x0000e000ff047b82 */ /* 0x000e220000000a00 */
[----:B------:R-:W1:Y:S01]  /*0140*/  LDCU.64 UR4, c[0x0][0x358] ;  /* 0x00006b00ff0477ac */ /* 0x000e620008000a00 */
[----:B------:R-:W-:-:S04]  /*0150*/  IMAD R8, R0, R11, R6 ;  /* 0x0000000b00087224 */ /* 0x000fc800078e0206 */
[----:B------:R-:W-:Y:S02]  /*0160*/  IMAD R9, R8, R2, R7 ;  /* 0x0000000208097224 */ /* 0x000fe400078e0207 */
[----:B------:R-:W2:Y:S02]  /*0170*/  LDC.64 R12, c[0x0][0x3a0] ;  /* 0x0000e800ff0c7b82 */ /* 0x000ea40000000a00 */
[----:B0-----:R-:W-:-:S05]  /*0180*/  IMAD.WIDE R4, R9, 0x4, R4 ;  /* 0x0000000409047825 */ /* 0x001fca00078e0204 */
[----:B-1----:R0:W3:Y:S01]  /*0190*/  LDG.E R11, desc[UR4][R4.64] ;  /* 0x00000004040b7981 */ /* 0x0020e2000c1e1900 */
[----:B------:R-:W-:Y:S02]  /*01a0*/  IMAD.SHL.U32 R3, R3, 0x4, RZ ;  /* 0x0000000403037824 */ /* 0x000fe400078e00ff */
[----:B--2---:R-:W-:Y:S02]  /*01b0*/  IMAD.SHL.U32 R2, R12, 0x4, RZ ;  /* 0x000000040c027824 */ /* 0x004fe400078e00ff */
[----:B------:R-:W-:Y:S01]  /*01c0*/  IMAD.SHL.U32 R10, R13, 0x4, RZ ;  /* 0x000000040d0a7824 */ /* 0x000fe200078e00ff */
[----:B------:R-:W-:Y:S02]  /*01d0*/  ISETP.EQ.AND P3, PT, R3, RZ, PT ;  /* 0x000000ff0300720c */ /* 0x000fe40003f62270 */
[C---:B------:R-:W-:Y:S02]  /*01e0*/  ISETP.EQ.AND P0, PT, R2.reuse, -0xc, PT ;  /* 0xfffffff40200780c */ /* 0x040fe40003f02270 */
[----:B------:R-:W-:-:S02]  /*01f0*/  ISETP.EQ.AND P5, PT, R2, -0x8, PT ;  /* 0xfffffff80200780c */ /* 0x000fc40003fa2270 */
[C---:B------:R-:W-:Y:S02]  /*0200*/  ISETP.EQ.AND P4, PT, R2.reuse, -0x4, PT ;  /* 0xfffffffc0200780c */ /* 0x040fe40003f82270 */
[C---:B------:R-:W-:Y:S02]  /*0210*/  ISETP.EQ.AND P2, PT, R2.reuse, RZ, PT ;  /* 0x000000ff0200720c */ /* 0x040fe40003f42270 */
[C---:B------:R-:W-:Y:S02]  /*0220*/  ISETP.EQ.AND P1, PT, R2.reuse, 0x4, PT ;  /* 0x000000040200780c */ /* 0x040fe40003f22270 */
[----:B------:R-:W-:Y:S01]  /*0230*/  ISETP.EQ.AND P6, PT, R2, 0xc, PT ;  /* 0x0000000c0200780c */ /* 0x000fe20003fc2270 */
[--C-:B0-----:R-:W-:Y:S01]  /*0240*/  @P3 IMAD.MOV.U32 R5, RZ, RZ, R0.reuse ;  /* 0x000000ffff053224 */ /* 0x101fe200078e0000 */
[----:B------:R-:W-:Y:S01]  /*0250*/  ISETP.EQ.AND P3, PT, R10, -0xc, PT ;  /* 0xfffffff40a00780c */ /* 0x000fe20003f62270 */
[----:B------:R-:W-:Y:S01]  /*0260*/  @P0 IMAD.MOV.U32 R8, RZ, RZ, R0 ;  /* 0x000000ffff080224 */ /* 0x000fe200078e0000 */
[----:B------:R-:W-:Y:S01]  /*0270*/  ISETP.EQ.AND P0, PT, R2, 0x8, PT ;  /* 0x000000080200780c */ /* 0x000fe20003f02270 */
[----:B------:R-:W-:Y:S01]  /*0280*/  @P5 IMAD.MOV.U32 R8, RZ, RZ, R6 ;  /* 0x000000ffff085224 */ /* 0x000fe200078e0006 */
[C---:B------:R-:W-:Y:S01]  /*0290*/  ISETP.EQ.AND P5, PT, R3.reuse, 0x4, PT ;  /* 0x000000040300780c */ /* 0x040fe20003fa2270 */
[----:B------:R-:W-:Y:S01]  /*02a0*/  @P4 IMAD.MOV.U32 R8, RZ, RZ, R7 ;  /* 0x000000ffff084224 */ /* 0x000fe200078e0007 */
[----:B------:R-:W-:Y:S01]  /*02b0*/  ISETP.EQ.AND P4, PT, R3, 0x8, PT ;  /* 0x000000080300780c */ /* 0x000fe20003f82270 */
[----:B------:R-:W-:-:S02]  /*02c0*/  @P2 IMAD.MOV.U32 R9, RZ, RZ, R0 ;  /* 0x000000ffff092224 */ /* 0x000fc400078e0000 */
[----:B------:R-:W-:Y:S02]  /*02d0*/  @P1 IMAD.MOV.U32 R9, RZ, RZ, R6 ;  /* 0x000000ffff091224 */ /* 0x000fe400078e0006 */
[----:B------:R-:W0:Y:S01]  /*02e0*/  @P2 LDC R8, c[0x0][0x390] ;  /* 0x0000e400ff082b82 */ /* 0x000e220000000800 */
[----:B------:R-:W-:Y:S01]  /*02f0*/  ISETP.EQ.AND P2, PT, R3, 0xc, PT ;  /* 0x0000000c0300780c */ /* 0x000fe20003f42270 */
[----:B------:R-:W-:Y:S01]  /*0300*/  @P3 IMAD.MOV.U32 R4, RZ, RZ, R0 ;  /* 0x000000ffff043224 */ /* 0x000fe200078e0000 */
[C---:B------:R-:W-:Y:S01]  /*0310*/  ISETP.EQ.AND P3, PT, R10.reuse, 0x8, PT ;  /* 0x000000080a00780c */ /* 0x040fe20003f62270 */
[--C-:B------:R-:W-:Y:S02]  /*0320*/  @P0 IMAD.MOV.U32 R9, RZ, RZ, R7.reuse ;  /* 0x000000ffff090224 */ /* 0x100fe400078e0007 */
[----:B------:R-:W-:Y:S01]  /*0330*/  @P5 IMAD.MOV.U32 R5, RZ, RZ, R6 ;  /* 0x000000ffff055224 */ /* 0x000fe200078e0006 */
[C---:B------:R-:W-:Y:S01]  /*0340*/  ISETP.EQ.AND P5, PT, R10.reuse, -0x8, PT ;  /* 0xfffffff80a00780c */ /* 0x040fe20003fa2270 */
[----:B------:R-:W-:Y:S01]  /*0350*/  @P4 IMAD.MOV.U32 R5, RZ, RZ, R7 ;  /* 0x000000ffff054224 */ /* 0x000fe200078e0007 */
[C---:B------:R-:W-:Y:S01]  /*0360*/  ISETP.EQ.AND P4, PT, R10.reuse, 0x4, PT ;  /* 0x000000040a00780c */ /* 0x040fe20003f82270 */
[----:B------:R-:W1:Y:S01]  /*0370*/  @P6 LDC R9, c[0x0][0x390] ;  /* 0x0000e400ff096b82 */ /* 0x000e620000000800 */
[----:B------:R-:W-:-:S07]  /*0380*/  ISETP.EQ.AND P6, PT, R10, RZ, PT ;  /* 0x000000ff0a00720c */ /* 0x000fce0003fc2270 */
[----:B------:R-:W2:Y:S01]  /*0390*/  @P2 LDC R5, c[0x0][0x390] ;  /* 0x0000e400ff052b82 */ /* 0x000ea20000000800 */
[C---:B------:R-:W-:Y:S01]  /*03a0*/  ISETP.EQ.AND P2, PT, R10.reuse, -0x4, PT ;  /* 0xfffffffc0a00780c */ /* 0x040fe20003f42270 */
[--C-:B------:R-:W-:Y:S01]  /*03b0*/  @P5 IMAD.MOV.U32 R4, RZ, RZ, R6.reuse ;  /* 0x000000ffff045224 */ /* 0x100fe200078e0006 */
[C---:B------:R-:W-:Y:S01]  /*03c0*/  ISETP.EQ.AND P5, PT, R10.reuse, 0xc, PT ;  /* 0x0000000c0a00780c */ /* 0x040fe20003fa2270 */
[----:B------:R-:W-:Y:S02]  /*03d0*/  @P4 IMAD.MOV.U32 R0, RZ, RZ, R6 ;  /* 0x000000ffff004224 */ /* 0x000fe400078e0006 */
[----:B------:R-:W-:Y:S02]  /*03e0*/  @P3 IMAD.MOV.U32 R0, RZ, RZ, R7 ;  /* 0x000000ffff003224 */ /* 0x000fe400078e0007 */
[----:B0-----:R-:W0:Y:S01]  /*03f0*/  @P1 LDC R8, c[0x0][0x394] ;  /* 0x0000e500ff081b82 */ /* 0x001e220000000800 */
[----:B------:R-:W-:-:S05]  /*0400*/  ISETP.EQ.AND P1, PT, R10, 0x10, PT ;  /* 0x000000100a00780c */ /* 0x000fca0003f22270 */
[----:B------:R-:W-:Y:S01]  /*0410*/  @P2 IMAD.MOV.U32 R4, RZ, RZ, R7 ;  /* 0x000000ffff042224 */ /* 0x000fe200078e0007 */
[----:B------:R-:W-:Y:S01]  /*0420*/  ISETP.EQ.AND P2, PT, R3, 0x10, PT ;  /* 0x000000100300780c */ /* 0x000fe20003f42270 */
[----:B------:R-:W4:Y:S01]  /*0430*/  @P5 LDC R0, c[0x0][0x390] ;  /* 0x0000e400ff005b82 */ /* 0x000f220000000800 */
[----:B------:R-:W-:-:S07]  /*0440*/  ISETP.EQ.AND P5, PT, R2, 0x10, PT ;  /* 0x000000100200780c */ /* 0x000fce0003fa2270 */
[----:B------:R-:W5:Y:S08]  /*0450*/  @P6 LDC R4, c[0x0][0x390] ;  /* 0x0000e400ff046b82 */ /* 0x000f700000000800 */
[----:B-1----:R-:W1:Y:S08]  /*0460*/  @P5 LDC R9, c[0x0][0x394] ;  /* 0x0000e500ff095b82 */ /* 0x002e700000000800 */
[----:B----4-:R-:W4:Y:S01]  /*0470*/  @P1 LDC R0, c[0x0][0x394] ;  /* 0x0000e500ff001b82 */ /* 0x010f220000000800 */
[----:B------:R-:W-:-:S07]  /*0480*/  ISETP.EQ.AND P1, PT, R3, 0x14, PT ;  /* 0x000000140300780c */ /* 0x000fce0003f22270 */
[----:B--2---:R-:W2:Y:S01]  /*0490*/  @P2 LDC R5, c[0x0][0x394] ;  /* 0x0000e500ff052b82 */ /* 0x004ea20000000800 */
[----:B------:R-:W-:-:S07]  /*04a0*/  ISETP.EQ.AND P2, PT, R2, 0x14, PT ;  /* 0x000000140200780c */ /* 0x000fce0003f42270 */
[----:B-----5:R-:W5:Y:S01]  /*04b0*/  @P4 LDC R4, c[0x0][0x394] ;  /* 0x0000e500ff044b82 */ /* 0x020f620000000800 */
[----:B------:R-:W-:-:S07]  /*04c0*/  ISETP.EQ.AND P4, PT, R10, 0x14, PT ;  /* 0x000000140a00780c */ /* 0x000fce0003f82270 */
[----:B0-----:R-:W0:Y:S08]  /*04d0*/  @P0 LDC R8, c[0x0][0x398] ;  /* 0x0000e600ff080b82 */ /* 0x001e300000000800 */
[----:B----4-:R-:W4:Y:S08]  /*04e0*/  @P4 LDC R0, c[0x0][0x398] ;  /* 0x0000e600ff004b82 */ /* 0x010f300000000800 */
[----:B-1----:R-:W0:Y:S08]  /*04f0*/  @P2 LDC R9, c[0x0][0x398] ;  /* 0x0000e600ff092b82 */ /* 0x002e300000000800 */
[----:B--2---:R-:W0:Y:S08]  /*0500*/  @P1 LDC R5, c[0x0][0x398] ;  /* 0x0000e600ff051b82 */ /* 0x004e300000000800 */
[----:B-----5:R-:W1:Y:S01]  /*0510*/  @P3 LDC R4, c[0x0][0x398] ;  /* 0x0000e600ff043b82 */ /* 0x020e620000000800 */
[----:B----4-:R-:W-:-:S07]  /*0520*/  IMAD.MOV.U32 R7, RZ, RZ, R0 ;  /* 0x000000ffff077224 */ /* 0x010fce00078e0000 */
[----:B------:R-:W2:Y:S01]  /*0530*/  LDC.64 R2, c[0x0][0x388] ;  /* 0x0000e200ff027b82 */ /* 0x000ea20000000a00 */
[----:B0-----:R-:W-:-:S04]  /*0540*/  IMAD R0, R8, R5, R9 ;  /* 0x0000000508007224 */ /* 0x001fc800078e0209 */
[----:B-1----:R-:W-:-:S04]  /*0550*/  IMAD R7, R0, R4, R7 ;  /* 0x0000000400077224 */ /* 0x002fc800078e0207 */
[----:B--2---:R-:W-:-:S05]  /*0560*/  IMAD.WIDE R2, R7, 0x4, R2 ;  /* 0x0000000407027825 */ /* 0x004fca00078e0202 */
[----:B---3--:R-:W-:Y:S01]  /*0570*/  STG.E desc[UR4][R2.64], R11 ;  /* 0x0000000b02007986 */ /* 0x008fe2000c101904 */
[----:B------:R-:W-:Y:S05]  /*0580*/  EXIT ;  /* 0x000000000000794d */ /* 0x000fea0003800000 */
.L_x_12:
        /* <DEDUP_REMOVED lines=15> */
.L_x_22:


//--------------------- .text._Z27transpose2d_shm_bank_kernelPKfPfii --------------------------
	.section	.text._Z27transpose2d_shm_bank_kernelPKfPfii,"ax",@progbits
	.align	128
        .global         _Z27transpose2d_shm_bank_kernelPKfPfii
        .type           _Z27transpose2d_shm_bank_kernelPKfPfii,@function
        .size           _Z27transpose2d_shm_bank_kernelPKfPfii,(.L_x_23 - _Z27transpose2d_shm_bank_kernelPKfPfii)
        .other          _Z27transpose2d_shm_bank_kernelPKfPfii,@"STO_CUDA_ENTRY STV_DEFAULT"
_Z27transpose2d_shm_bank_kernelPKfPfii:
.text._Z27transpose2d_shm_bank_kernelPKfPfii:
[----:B------:R-:W-:Y:S01]  /*0000*/  LDC R1, c[0x0][0x37c] ;  /* 0x0000df00ff017b82 */ /* 0x000fe20000000800 */
[----:B------:R-:W0:Y:S01]  /*0010*/  S2R R7, SR_CTAID.X ;  /* 0x0000000000077919 */ /* 0x000e220000002500 */
[----:B------:R-:W1:Y:S01]  /*0020*/  LDCU.64 UR6, c[0x0][0x390] ;  /* 0x00007200ff0677ac */ /* 0x000e620008000a00 */
[----:B------:R-:W0:Y:S01]  /*0030*/  S2R R6, SR_TID.X ;  /* 0x0000000000067919 */ /* 0x000e220000002100 */
[----:B------:R-:W2:Y:S01]  /*0040*/  LDCU.64 UR4, c[0x0][0x358] ;  /* 0x00006b00ff0477ac */ /* 0x000ea20008000a00 */
[----:B------:R-:W3:Y:S01]  /*0050*/  S2R R8, SR_TID.Y ;  /* 0x0000000000087919 */ /* 0x000ee20000002200 */
[----:B------:R-:W3:Y:S01]  /*0060*/  S2R R9, SR_CTAID.Y ;  /* 0x0000000000097919 */ /* 0x000ee20000002600 */
[----:B0-----:R-:W-:-:S05]  /*0070*/  IMAD R0, R7, 0x20, R6 ;  /* 0x0000002007007824 */ /* 0x001fca00078e0206 */
[----:B-1----:R-:W-:Y:S01]  /*0080*/  ISETP.GE.AND P0, PT, R0, UR7, PT ;  /* 0x0000000700007c0c */ /* 0x002fe2000bf06270 */
[----:B---3--:R-:W-:-:S05]  /*0090*/  IMAD R5, R9, 0x20, R8 ;  /* 0x0000002009057824 */ /* 0x008fca00078e0208 */
[----:B------:R-:W-:-:S13]  /*00a0*/  ISETP.GE.OR P0, PT, R5, UR6, P0 ;  /* 0x0000000605007c0c */ /* 0x000fda0008706670 */
[----:B------:R-:W0:Y:S01]  /*00b0*/  @!P0 LDC.64 R2, c[0x0][0x380] ;  /* 0x0000e000ff028b82 */ /* 0x000e220000000a00 */
[----:B------:R-:W-:-:S04]  /*00c0*/  @!P0 IMAD R5, R5, UR7, R0 ;  /* 0x0000000705058c24 */ /* 0x000fc8000f8e0200 */
[----:B0-----:R-:W-:-:S06]  /*00d0*/  @!P0 IMAD.WIDE R2, R5, 0x4, R2 ;  /* 0x0000000405028825 */ /* 0x001fcc00078e0202 */
[----:B--2---:R-:W2:Y:S01]  /*00e0*/  @!P0 LDG.E R2, desc[UR4][R2.64] ;  /* 0x0000000402028981 */ /* 0x004ea2000c1e1900 */
[----:B------:R-:W-:Y:S01]  /*00f0*/  @!P0 MOV R0, 0x400 ;  /* 0x0000040000008802 */ /* 0x000fe20000000f00 */
[----:B------:R-:W-:Y:S01]  /*0100*/  IMAD R7, R7, 0x20, R8 ;  /* 0x0000002007077824 */ /* 0x000fe200078e0208 */
[----:B------:R-:W-:Y:S01]  /*0110*/  LEA R4, R9, R6, 0x5 ;  /* 0x0000000609047211 */ /* 0x000fe200078e28ff */
[----:B------:R-:W0:Y:S03]  /*0120*/  @!P0 S2R R5, SR_CgaCtaId ;  /* 0x0000000000058919 */ /* 0x000e260000008800 */
[----:B------:R-:W-:-:S04]  /*0130*/  ISETP.GE.AND P1, PT, R4, UR6, PT ;  /* 0x0000000604007c0c */ /* 0x000fc8000bf26270 */
[----:B------:R-:W-:Y:S02]  /*0140*/  ISETP.GE.OR P1, PT, R7, UR7, P1 ;  /* 0x0000000707007c0c */ /* 0x000fe40008f26670 */
[----:B0-----:R-:W-:-:S05]  /*0150*/  @!P0 LEA R0, R5, R0, 0x18 ;  /* 0x0000000005008211 */ /* 0x001fca00078ec0ff */
[----:B------:R-:W-:-:S05]  /*0160*/  @!P0 IMAD R0, R8, 0x84, R0 ;  /* 0x0000008408008824 */ /* 0x000fca00078e0200 */
[----:B------:R-:W-:-:S05]  /*0170*/  @!P0 LEA R5, R6, R0, 0x2 ;  /* 0x0000000006058211 */ /* 0x000fca00078e10ff */
[----:B--2---:R0:W-:Y:S01]  /*0180*/  @!P0 STS [R5], R2 ;  /* 0x0000000205008388 */ /* 0x0041e20000000800 */
[----:B------:R-:W-:Y:S06]  /*0190*/  BAR.SYNC.DEFER_BLOCKING 0x0 ;  /* 0x0000000000007b1d */ /* 0x000fec0000010000 */
[----:B------:R-:W-:Y:S05]  /*01a0*/  @P1 EXIT ;  /* 0x000000000000194d */ /* 0x000fea0003800000 */
[----:B------:R-:W1:Y:S01]  /*01b0*/  S2R R3, SR_CgaCtaId ;  /* 0x0000000000037919 */ /* 0x000e620000008800 */
[----:B------:R-:W-:Y:S01]  /*01c0*/  MOV R0, 0x400 ;  /* 0x0000040000007802 */ /* 0x000fe20000000f00 */
[----:B------:R-:W-:-:S03]  /*01d0*/  IMAD R7, R7, UR6, R4 ;  /* 0x0000000607077c24 */ /* 0x000fc6000f8e0204 */
[----:B-1----:R-:W-:-:S05]  /*01e0*/  LEA R3, R3, R0, 0x18 ;  /* 0x0000000003037211 */ /* 0x002fca00078ec0ff */
[----:B------:R-:W-:Y:S02]  /*01f0*/  IMAD R0, R6, 0x84, R3 ;  /* 0x0000008406007824 */ /* 0x000fe400078e0203 */
[----:B0-----:R-:W0:Y:S02]  /*0200*/  LDC.64 R2, c[0x0][0x388] ;  /* 0x0000e200ff027b82 */ /* 0x001e240000000a00 */
[----:B------:R-:W-:-:S05]  /*0210*/  IMAD R0, R8, 0x4, R0 ;  /* 0x0000000408007824 */ /* 0x000fca00078e0200 */
[----:B------:R-:W1:Y:S01]  /*0220*/  LDS R5, [R0] ;  /* 0x0000000000057984 */ /* 0x000e620000000800 */
[----:B0-----:R-:W-:-:S05]  /*0230*/  IMAD.WIDE R2, R7, 0x4, R2 ;  /* 0x0000000407027825 */ /* 0x001fca00078e0202 */
[----:B-1----:R-:W-:Y:S01]  /*0240*/  STG.E desc[UR4][R2.64], R5 ;  /* 0x0000000502007986 */ /* 0x002fe2000c101904 */
[----:B------:R-:W-:Y:S05]  /*0250*/  EXIT ;  /* 0x000000000000794d */ /* 0x000fea0003800000 */
.L_x_13:
        /* <DEDUP_REMOVED lines=10> */
.L_x_23:


//--------------------- .text._Z22transpose2d_shm_kernelPKfPfii --------------------------
	.section	.text._Z22transpose2d_shm_kernelPKfPfii,"ax",@progbits
	.align	128
        .global         _Z22transpose2d_shm_kernelPKfPfii
        .type           _Z22transpose2d_shm_kernelPKfPfii,@function
        .size           _Z22transpose2d_shm_kernelPKfPfii,(.L_x_24 - _Z22transpose2d_shm_kernelPKfPfii)
        .other          _Z22transpose2d_shm_kernelPKfPfii,@"STO_CUDA_ENTRY STV_DEFAULT"
_Z22transpose2d_shm_kernelPKfPfii:
.text._Z22transpose2d_shm_kernelPKfPfii:
        /* <DEDUP_REMOVED lines=21> */
[----:B0-----:R-:W-:-:S04]  /*0150*/  @!P0 LEA R0, R5, R0, 0x18 ;  /* 0x0000000005008211 */ /* 0x001fc800078ec0ff */
[----:B------:R-:W-:-:S05]  /*0160*/  @!P0 LEA R0, R8, R0, 0x7 ;  /* 0x0000000008008211 */ /* 0x000fca00078e38ff */
[----:B------:R-:W-:-:S05]  /*0170*/  @!P0 IMAD R5, R6, 0x4, R0 ;  /* 0x0000000406058824 */ /* 0x000fca00078e0200 */
[----:B--2---:R0:W-:Y:S01]  /*0180*/  @!P0 STS [R5], R2 ;  /* 0x0000000205008388 */ /* 0x0041e20000000800 */
[----:B------:R-:W-:Y:S06]  /*0190*/  BAR.SYNC.DEFER_BLOCKING 0x0 ;  /* 0x0000000000007b1d */ /* 0x000fec0000010000 */
[----:B------:R-:W-:Y:S05]  /*01a0*/  @P1 EXIT ;  /* 0x000000000000194d */ /* 0x000fea0003800000 */
[----:B------:R-:W1:Y:S01]  /*01b0*/  S2UR UR5, SR_CgaCtaId ;  /* 0x00000000000579c3 */ /* 0x000e620000008800 */
[----:B------:R-:W-:Y:S01]  /*01c0*/  UMOV UR4, 0x400 ;  /* 0x0000040000047882 */ /* 0x000fe20000000000 */
[----:B------:R-:W-:-:S06]  /*01d0*/  IMAD R7, R7, UR8, R4 ;  /* 0x0000000807077c24 */ /* 0x000fcc000f8e0204 */
[----:B0-----:R-:W0:Y:S01]  /*01e0*/  LDC.64 R2, c[0x0][0x388] ;  /* 0x0000e200ff027b82 */ /* 0x001e220000000a00 */
[----:B-1----:R-:W-:-:S06]  /*01f0*/  ULEA UR4, UR5, UR4, 0x18 ;  /* 0x0000000405047291 */ /* 0x002fcc000f8ec0ff */
[----:B------:R-:W-:Y:S01]  /*0200*/  LEA R0, R6, UR4, 0x7 ;  /* 0x0000000406007c11 */ /* 0x000fe2000f8e38ff */
[----:B0-----:R-:W-:-:S03]  /*0210*/  IMAD.WIDE R2, R7, 0x4, R2 ;  /* 0x0000000407027825 */ /* 0x001fc600078e0202 */
[----:B------:R-:W-:-:S05]  /*0220*/  LEA R0, R8, R0, 0x2 ;  /* 0x0000000008007211 */ /* 0x000fca00078e10ff */
[----:B------:R-:W0:Y:S04]  /*0230*/  LDS R5, [R0] ;  /* 0x0000000000057984 */ /* 0x000e280000000800 */
[----:B0-----:R-:W-:Y:S01]  /*0240*/  STG.E desc[UR6][R2.64], R5 ;  /* 0x0000000502007986 */ /* 0x001fe2000c101906 */
[----:B------:R-:W-:Y:S05]  /*0250*/  EXIT ;  /* 0x000000000000794d */ /* 0x000fea0003800000 */
.L_x_14:
        /* <DEDUP_REMOVED lines=10> */
.L_x_24:


//--------------------- .text._Z25transpose2d_simple_kernelPKfPfii --------------------------
	.section	.text._Z25transpose2d_simple_kernelPKfPfii,"ax",@progbits
	.align	128
        .global         _Z25transpose2d_simple_kernelPKfPfii
        .type           _Z25transpose2d_simple_kernelPKfPfii,@function
        .size           _Z25transpose2d_simple_kernelPKfPfii,(.L_x_25 - _Z25transpose2d_simple_kernelPKfPfii)
        .other          _Z25transpose2d_simple_kernelPKfPfii,@"STO_CUDA_ENTRY STV_DEFAULT"
_Z25transpose2d_simple_kernelPKfPfii:
.text._Z25transpose2d_simple_kernelPKfPfii:
[----:B------:R-:W-:Y:S01]  /*0000*/  LDC R1, c[0x0][0x37c] ;  /* 0x0000df00ff017b82 */ /* 0x000fe20000000800 */
[----:B------:R-:W0:Y:S07]  /*0010*/  S2R R3, SR_TID.X ;  /* 0x0000000000037919 */ /* 0x000e2e0000002100 */
[----:B------:R-:W0:Y:S01]  /*0020*/  S2UR UR4, SR_CTAID.X ;  /* 0x00000000000479c3 */ /* 0x000e220000002500 */
[----:B------:R-:W1:Y:S01]  /*0030*/  LDCU.64 UR6, c[0x0][0x390] ;  /* 0x00007200ff0677ac */ /* 0x000e620008000a00 */
[----:B------:R-:W2:Y:S06]  /*0040*/  S2R R2, SR_TID.Y ;  /* 0x0000000000027919 */ /* 0x000eac0000002200 */
[----:B------:R-:W0:Y:S08]  /*0050*/  LDC R0, c[0x0][0x360] ;  /* 0x0000d800ff007b82 */ /* 0x000e300000000800 */
[----:B------:R-:W2:Y:S08]  /*0060*/  S2UR UR5, SR_CTAID.Y ;  /* 0x00000000000579c3 */ /* 0x000eb00000002600 */
[----:B------:R-:W2:Y:S01]  /*0070*/  LDC R7, c[0x0][0x364] ;  /* 0x0000d900ff077b82 */ /* 0x000ea20000000800 */
[----:B0-----:R-:W-:-:S05]  /*0080*/  IMAD R0, R0, UR4, R3 ;  /* 0x0000000400007c24 */ /* 0x001fca000f8e0203 */
[----:B-1----:R-:W-:Y:S01]  /*0090*/  ISETP.GE.AND P0, PT, R0, UR7, PT ;  /* 0x0000000700007c0c */ /* 0x002fe2000bf06270 */
[----:B--2---:R-:W-:-:S05]  /*00a0*/  IMAD R7, R7, UR5, R2 ;  /* 0x0000000507077c24 */ /* 0x004fca000f8e0202 */
[----:B------:R-:W-:-:S13]  /*00b0*/  ISETP.GE.OR P0, PT, R7, UR6, P0 ;  /* 0x0000000607007c0c */ /* 0x000fda0008706670 */
[----:B------:R-:W-:Y:S05]  /*00c0*/  @P0 EXIT ;  /* 0x000000000000094d */ /* 0x000fea0003800000 */
[----:B------:R-:W0:Y:S01]  /*00d0*/  LDC.64 R2, c[0x0][0x380] ;  /* 0x0000e000ff027b82 */ /* 0x000e220000000a00 */
[----:B------:R-:W1:Y:S01]  /*00e0*/  LDCU.64 UR4, c[0x0][0x358] ;  /* 0x00006b00ff0477ac */ /* 0x000e620008000a00 */
[----:B------:R-:W-:-:S04]  /*00f0*/  IMAD R5, R7, UR7, R0 ;  /* 0x0000000707057c24 */ /* 0x000fc8000f8e0200 */
[----:B0-----:R-:W-:Y:S02]  /*0100*/  IMAD.WIDE R2, R5, 0x4, R2 ;  /* 0x0000000405027825 */ /* 0x001fe400078e0202 */
[----:B------:R-:W0:Y:S04]  /*0110*/  LDC.64 R4, c[0x0][0x388] ;  /* 0x0000e200ff047b82 */ /* 0x000e280000000a00 */
[----:B-1----:R-:W2:Y:S01]  /*0120*/  LDG.E R3, desc[UR4][R2.64] ;  /* 0x0000000402037981 */ /* 0x002ea2000c1e1900 */
[----:B------:R-:W-:-:S04]  /*0130*/  IMAD R7, R0, UR6, R7 ;  /* 0x0000000600077c24 */ /* 0x000fc8000f8e0207 */
[----:B0-----:R-:W-:-:S05]  /*0140*/  IMAD.WIDE R4, R7, 0x4, R4 ;  /* 0x0000000407047825 */ /* 0x001fca00078e0204 */
[----:B--2---:R-:W-:Y:S01]  /*0150*/  STG.E desc[UR4][R4.64], R3 ;  /* 0x0000000304007986 */ /* 0x004fe2000c101904 */
[----:B------:R-:W-:Y:S05]  /*0160*/  EXIT ;  /* 0x000000000000794d */ /* 0x000fea0003800000 */
.L_x_15:
        /* <DEDUP_REMOVED lines=9> */
.L_x_25:


//--------------------- .text._Z20copy2d_simple_kernelPKfPfii --------------------------
	.section	.text._Z20copy2d_simple_kernelPKfPfii,"ax",@progbits
	.align	128
        .global         _Z20copy2d_simple_kernelPKfPfii
        .type           _Z20copy2d_simple_kernelPKfPfii,@function
        .size           _Z20copy2d_simple_kernelPKfPfii,(.L_x_26 - _Z20copy2d_simple_kernelPKfPfii)
        .other          _Z20copy2d_simple_kernelPKfPfii,@"STO_CUDA_ENTRY STV_DEFAULT"
_Z20copy2d_simple_kernelPKfPfii:
.text._Z20copy2d_simple_kernelPKfPfii:
        /* <DEDUP_REMOVED lines=15> */
[----:B------:R-:W-:-:S06]  /*00f0*/  IMAD R7, R5, UR7, R0 ;  /* 0x0000000705077c24 */ /* 0x000fcc000f8e0200 */
[----:B------:R-:W2:Y:S01]  /*0100*/  LDC.64 R4, c[0x0][0x388] ;  /* 0x0000e200ff047b82 */ /* 0x000ea20000000a00 */
[----:B0-----:R-:W-:-:S06]  /*0110*/  IMAD.WIDE R2, R7, 0x4, R2 ;  /* 0x0000000407027825 */ /* 0x001fcc00078e0202 */
[----:B-1----:R-:W3:Y:S01]  /*0120*/  LDG.E R3, desc[UR4][R2.64] ;  /* 0x0000000402037981 */ /* 0x002ee2000c1e1900 */
[----:B--2---:R-:W-:-:S05]  /*0130*/  IMAD.WIDE R4, R7, 0x4, R4 ;  /* 0x0000000407047825 */ /* 0x004fca00078e0204 */
[----:B---3--:R-:W-:Y:S01]  /*0140*/  STG.E desc[UR4][R4.64], R3 ;  /* 0x0000000304007986 */ /* 0x008fe2000c101904 */
[----:B------:R-:W-:Y:S05]  /*0150*/  EXIT ;  /* 0x000000000000794d */ /* 0x000fea0003800000 */
.L_x_16:
        /* <DEDUP_REMOVED lines=10> */
.L_x_26:


//--------------------- .text._Z20copy3d_simple_kernelPKfPfiiiiii --------------------------
	.section	.text._Z20copy3d_simple_kernelPKfPfiiiiii,"ax",@progbits
	.align	128
        .global         _Z20copy3d_simple_kernelPKfPfiiiiii
        .type           _Z20copy3d_simple_kernelPKfPfiiiiii,@function
        .size           _Z20copy3d_simple_kernelPKfPfiiiiii,(.L_x_27 - _Z20copy3d_simple_kernelPKfPfiiiiii)
        .other          _Z20copy3d_simple_kernelPKfPfiiiiii,@"STO_CUDA_ENTRY STV_DEFAULT"
_Z20copy3d_simple_kernelPKfPfiiiiii:
.text._Z20copy3d_simple_kernelPKfPfiiiiii:
[----:B------:R-:W-:Y:S01]  /*0000*/  LDC R1, c[0x0][0x37c] ;  /* 0x0000df00ff017b82 */ /* 0x000fe20000000800 */
[----:B------:R-:W0:Y:S07]  /*0010*/  S2R R3, SR_TID.Y ;  /* 0x0000000000037919 */ /* 0x000e2e0000002200 */
[----:B------:R-:W1:Y:S01]  /*0020*/  LDC R0, c[0x0][0x360] ;  /* 0x0000d800ff007b82 */ /* 0x000e620000000800 */
[----:B------:R-:W2:Y:S01]  /*0030*/  LDCU.64 UR8, c[0x0][0x390] ;  /* 0x00007200ff0877ac */ /* 0x000ea20008000a00 */
[----:B------:R-:W3:Y:S01]  /*0040*/  S2R R7, SR_TID.Z ;  /* 0x0000000000077919 */ /* 0x000ee20000002300 */
[----:B------:R-:W4:Y:S01]  /*0050*/  LDCU UR7, c[0x0][0x398] ;  /* 0x00007300ff0777ac */ /* 0x000f220008000800 */
[----:B------:R-:W1:Y:S04]  /*0060*/  S2R R5, SR_TID.X ;  /* 0x0000000000057919 */ /* 0x000e680000002100 */
[----:B------:R-:W0:Y:S08]  /*0070*/  S2UR UR5, SR_CTAID.Y ;  /* 0x00000000000579c3 */ /* 0x000e300000002600 */
[----:B------:R-:W0:Y:S08]  /*0080*/  LDC R2, c[0x0][0x364] ;  /* 0x0000d900ff027b82 */ /* 0x000e300000000800 */
[----:B------:R-:W3:Y:S08]  /*0090*/  S2UR UR6, SR_CTAID.Z ;  /* 0x00000000000679c3 */ /* 0x000ef00000002700 */
[----:B------:R-:W3:Y:S08]  /*00a0*/  LDC R4, c[0x0][0x368] ;  /* 0x0000da00ff047b82 */ /* 0x000ef00000000800 */
[----:B------:R-:W1:Y:S01]  /*00b0*/  S2UR UR4, SR_CTAID.X ;  /* 0x00000000000479c3 */ /* 0x000e620000002500 */
[----:B0-----:R-:W-:-:S05]  /*00c0*/  IMAD R2, R2, UR5, R3 ;  /* 0x0000000502027c24 */ /* 0x001fca000f8e0203 */
[----:B--2---:R-:W-:Y:S01]  /*00d0*/  ISETP.GE.AND P0, PT, R2, UR9, PT ;  /* 0x0000000902007c0c */ /* 0x004fe2000bf06270 */
[----:B---3--:R-:W-:-:S05]  /*00e0*/  IMAD R3, R4, UR6, R7 ;  /* 0x0000000604037c24 */ /* 0x008fca000f8e0207 */
[C---:B------:R-:W-:Y:S01]  /*00f0*/  ISETP.GE.OR P0, PT, R3.reuse, UR8, P0 ;  /* 0x0000000803007c0c */ /* 0x040fe20008706670 */
[----:B------:R-:W-:Y:S02]  /*0100*/  IMAD R3, R3, UR9, R2 ;  /* 0x0000000903037c24 */ /* 0x000fe4000f8e0202 */
[----:B-1----:R-:W-:-:S04]  /*0110*/  IMAD R0, R0, UR4, R5 ;  /* 0x0000000400007c24 */ /* 0x002fc8000f8e0205 */
[----:B----4-:R-:W-:Y:S01]  /*0120*/  IMAD R7, R3, UR7, R0 ;  /* 0x0000000703077c24 */ /* 0x010fe2000f8e0200 */
[----:B------:R-:W-:-:S13]  /*0130*/  ISETP.GE.OR P0, PT, R0, UR7, P0 ;  /* 0x0000000700007c0c */ /* 0x000fda0008706670 */
[----:B------:R-:W-:Y:S05]  /*0140*/  @P0 EXIT ;  /* 0x000000000000094d */ /* 0x000fea0003800000 */
[----:B------:R-:W0:Y:S01]  /*0150*/  LDC.64 R2, c[0x0][0x380] ;  /* 0x0000e000ff027b82 */ /* 0x000e220000000a00 */
[----:B------:R-:W1:Y:S07]  /*0160*/  LDCU.64 UR4, c[0x0][0x358] ;  /* 0x00006b00ff0477ac */ /* 0x000e6e0008000a00 */
[----:B------:R-:W2:Y:S01]  /*0170*/  LDC.64 R4, c[0x0][0x388] ;  /* 0x0000e200ff047b82 */ /* 0x000ea20000000a00 */
[----:B0-----:R-:W-:-:S06]  /*0180*/  IMAD.WIDE R2, R7, 0x4, R2 ;  /* 0x0000000407027825 */ /* 0x001fcc00078e0202 */
[----:B-1----:R-:W3:Y:S01]  /*0190*/  LDG.E R3, desc[UR4][R2.64] ;  /* 0x0000000402037981 */ /* 0x002ee2000c1e1900 */
[----:B--2---:R-:W-:-:S05]  /*01a0*/  IMAD.WIDE R4, R7, 0x4, R4 ;  /* 0x0000000407047825 */ /* 0x004fca00078e0204 */
[----:B---3--:R-:W-:Y:S01]  /*01b0*/  STG.E desc[UR4][R4.64], R3 ;  /* 0x0000000304007986 */ /* 0x008fe2000c101904 */
[----:B------:R-:W-:Y:S05]  /*01c0*/  EXIT ;  /* 0x000000000000794d */ /* 0x000fea0003800000 */
.L_x_17:
        /* <DEDUP_REMOVED lines=11> */
.L_x_27:


//--------------------- .nv.shared._Z30transpose3d_shm_bank_kernel_v2PKfPfiiiiii --------------------------
	.section	.nv.shared._Z30transpose3d_shm_bank_kernel_v2PKfPfiiiiii,"aw",@nobits
	.sectionflags	@""
	.align	4
.nv.shared._Z30transpose3d_shm_bank_kernel_v2PKfPfiiiiii:
	.zero		5248


//--------------------- .nv.shared.reserved.0     --------------------------
	.section	.nv.shared.reserved.0,"aw",@nobits
	.weak		__nv_reservedSMEM_offset_0_alias
	.size		__nv_reservedSMEM_offset_0_alias, 0, 64
	.other		__nv_reservedSMEM_offset_0_alias,@"STO_CUDA_RESERVED_SHARED STV_DEFAULT"
__nv_reservedSMEM_offset_0_alias:
	.zero		0
	.zero		64


//--------------------- .nv.shared._Z25transpose3d_shm_kernel_v2PKfPfiiiiii --------------------------
	.section	.nv.shared._Z25transpose3d_shm_kernel_v2PKfPfiiiiii,"aw",@nobits
	.sectionflags	@""
	.align	4
.nv.shared._Z25transpose3d_shm_kernel_v2PKfPfiiiiii:
	.zero		5120


//--------------------- .nv.shared._Z27transpose3d_shm_bank_kernelPKfPfiiiiii --------------------------
	.section	.nv.shared._Z27transpose3d_shm_bank_kernelPKfPfiiiiii,"aw",@nobits
	.sectionflags	@""
	.align	4
.nv.shared._Z27transpose3d_shm_bank_kernelPKfPfiiiiii:
	.zero		3328


//--------------------- .nv.shared._Z22transpose3d_shm_kernelPKfPfiiiiii --------------------------
	.section	.nv.shared._Z22transpose3d_shm_kernelPKfPfiiiiii,"aw",@nobits
	.sectionflags	@""
	.align	4
.nv.shared._Z22transpose3d_shm_kernelPKfPfiiiiii:
	.zero		3072


//--------------------- .nv.shared._Z27transpose2d_shm_bank_kernelPKfPfii --------------------------
	.section	.nv.shared._Z27transpose2d_shm_bank_kernelPKfPfii,"aw",@nobits
	.sectionflags	@""
	.align	4
.nv.shared._Z27transpose2d_shm_bank_kernelPKfPfii:
	.zero		5248


//--------------------- .nv.shared._Z22transpose2d_shm_kernelPKfPfii --------------------------
	.section	.nv.shared._Z22transpose2d_shm_kernelPKfPfii,"aw",@nobits
	.sectionflags	@""
	.align	4
.nv.shared._Z22transpose2d_shm_kernelPKfPfii:
	.zero		5120


//--------------------- .nv.constant0._Z30transpose3d_shm_bank_kernel_v2PKfPfiiiiii --------------------------
	.section	.nv.constant0._Z30transpose3d_shm_bank_kernel_v2PKfPfiiiiii,"a",@progbits
	.sectionflags	@""
	.align	4
.nv.constant0._Z30transpose3d_shm_bank_kernel_v2PKfPfiiiiii:
	.zero		936


//--------------------- .nv.constant0._Z25transpose3d_shm_kernel_v2PKfPfiiiiii --------------------------
	.section	.nv.constant0._Z25transpose3d_shm_kernel_v2PKfPfiiiiii,"a",@progbits
	.sectionflags	@""
	.align	4
.nv.constant0._Z25transpose3d_shm_kernel_v2PKfPfiiiiii:
	.zero		936


//--------------------- .nv.constant0._Z27transpose3d_shm_bank_kernelPKfPfiiiiii --------------------------
	.section	.nv.constant0._Z27transpose3d_shm_bank_kernelPKfPfiiiiii,"a",@progbits
	.sectionflags	@""
	.align	4
.nv.constant0._Z27transpose3d_shm_bank_kernelPKfPfiiiiii:
	.zero		936


//--------------------- .nv.constant0._Z22transpose3d_shm_kernelPKfPfiiiiii --------------------------
	.section	.nv.constant0._Z22transpose3d_shm_kernelPKfPfiiiiii,"a",@progbits
	.sectionflags	@""
	.align	4
.nv.constant0._Z22transpose3d_shm_kernelPKfPfiiiiii:
	.zero		936


//--------------------- .nv.constant0._Z25transpose3d_simple_kernelPKfPfiiiiii --------------------------
	.section	.nv.constant0._Z25transpose3d_simple_kernelPKfPfiiiiii,"a",@progbits
	.sectionflags	@""
	.align	4
.nv.constant0._Z25transpose3d_simple_kernelPKfPfiiiiii:
	.zero		936


//--------------------- .nv.constant0._Z27transpose2d_shm_bank_kernelPKfPfii --------------------------
	.section	.nv.constant0._Z27transpose2d_shm_bank_kernelPKfPfii,"a",@progbits
	.sectionflags	@""
	.align	4
.nv.constant0._Z27transpose2d_shm_bank_kernelPKfPfii:
	.zero		920


//--------------------- .nv.constant0._Z22transpose2d_shm_kernelPKfPfii --------------------------
	.section	.nv.constant0._Z22transpose2d_shm_kernelPKfPfii,"a",@progbits
	.sectionflags	@""
	.align	4
.nv.constant0._Z22transpose2d_shm_kernelPKfPfii:
	.zero		920


//--------------------- .nv.constant0._Z25transpose2d_simple_kernelPKfPfii --------------------------
	.section	.nv.constant0._Z25transpose2d_simple_kernelPKfPfii,"a",@progbits
	.sectionflags	@""
	.align	4
.nv.constant0._Z25transpose2d_simple_kernelPKfPfii:
	.zero		920


//--------------------- .nv.constant0._Z20copy2d_simple_kernelPKfPfii --------------------------
	.section	.nv.constant0._Z20copy2d_simple_kernelPKfPfii,"a",@progbits
	.sectionflags	@""
	.align	4
.nv.constant0._Z20copy2d_simple_kernelPKfPfii:
	.zero		920


//--------------------- .nv.constant0._Z20copy3d_simple_kernelPKfPfiiiiii --------------------------
	.section	.nv.constant0._Z20copy3d_simple_kernelPKfPfiiiiii,"a",@progbits
	.sectionflags	@""
	.align	4
.nv.constant0._Z20copy3d_simple_kernelPKfPfiiiiii:
	.zero		936


//--------------------- SYMBOLS --------------------------

	.type		.nv.reservedSmem.offset0,@object
	.size		.nv.reservedSmem.offset0,0x4
	.type		.nv.reservedSmem.cap,@object
	.size		.nv.reservedSmem.cap,0x4
